	.target	sm_100a

	.elftype	@"ET_EXEC"


//--------------------- .note.nv.tkinfo           --------------------------
	.section	.note.nv.tkinfo,"",@"SHT_NOTE"
	.sectionflags	@"SHF_NOTE_NV_TKINFO"
	.tkinfo
        /*0018*/ 	.word	0x00000002
        /*0030*/ 	.string	""
        /*0030*/ 	.string	"ptxas"
        /*0030*/ 	.string	"Cuda compilation tools, release 13.0, V13.0.88"
        /*0030*/ 	.string	"Build cuda_13.0.r13.0/compiler.36424714_0"
        /*0030*/ 	.string	"-arch sm_100a -m 64 "



//--------------------- .note.nv.cuinfo           --------------------------
	.section	.note.nv.cuinfo,"",@"SHT_NOTE"
	.sectionflags	@"SHF_NOTE_NV_CUINFO"
        /*0018*/ 	.short	0x0002
        /*001a*/ 	.short	0x0064
        /*001c*/ 	.short	0x0082
	.zero		2


//--------------------- .nv.info                  --------------------------
	.section	.nv.info,"",@"SHT_CUDA_INFO"
	.align	4


	//----- nvinfo : EIATTR_REGCOUNT
	.align		4
        /*0000*/ 	.byte	0x04, 0x2f
        /*0002*/ 	.short	(.L_16 - .L_15)
	.align		4
.L_15:
        /*0004*/ 	.word	index@(_ZN7cutlass13device_kernelINS_4gemm6kernel13GemmUniversalIN4cute5tupleIJiiiiEEENS1_10collective13CollectiveMmaINS1_35MainloopSm100TmaUmmaWarpSpecializedILi20ELi2ELi4ENS5_IJNS4_1CILi1EEESB_SB_EEEEENS5_IJNSA_ILi64EEENSA_ILi240EEENSA_ILi32EEEEEEaNS5_IJlSB_lEEEaSI_NS4_8TiledMMAINS4_8MMA_AtomIJNS4_15SM100_MMA_S8_SSIaaiLi64ELi240ELNS4_4UMMA5MajorE0ELSN_0ELNSM_8SaturateE0EEEEEENS4_6LayoutISC_NS5_IJNSA_ILi0EEESS_SS_EEEEENS5_IJNS4_10UnderscoreESV_SV_EEEEENS4_13SM90_TMA_LOADENS4_14ComposedLayoutINS4_7SwizzleILi1ELi4ELi3EEENS4_18smem_ptr_flag_bitsILi8EEENSR_INS5_IJNSA_ILi8EEESG_EEENS5_IJSG_SB_EEEEEEEvNS4_8identityESY_S18_vS19_EENS_8epilogue10collective18CollectiveEpilogueINS1B_23Sm100TmaWarpSpecializedILi1ELi1ELi120ELb0ELb0EEEJSH_NS5_IJNSR_ISE_SB_EENSR_ISF_SB_EEEEEaSI_aSI_NS1B_6fusion15FusionCallbacksIS1F_NS1J_17LinearCombinationIaiaiLNS_15FloatRoundStyleE2EEESH_S1I_JEEENS4_5SM1004TMEM4LOAD25SM100_TMEM_LOAD_16dp32b8xESY_NSZ_INS10_ILi0ELi4ELi3EEES13_NSR_INS5_IJS14_NSA_ILi16EEEEEENS5_IJS1U_SB_EEEEEEENS4_39AutoVectorizingCopyWithAssumedAlignmentILi128EEENS4_14SM90_TMA_STOREES1Y_S20_S20_EEEvvEEEEvNT_6ParamsE)
        /*0008*/ 	.word	0x000000ff


	//----- nvinfo : EIATTR_FRAME_SIZE
	.align		4
.L_16:
        /*000c*/ 	.byte	0x04, 0x11
        /*000e*/ 	.short	(.L_18 - .L_17)
	.align		4
.L_17:
        /*0010*/ 	.word	index@($__internal_2_$__cuda_sm10x_tcgen05_guardrail_trap_unallocated_columns_being_dealloced)
        /*0014*/ 	.word	0x00000038


	//----- nvinfo : EIATTR_FRAME_SIZE
	.align		4
.L_18:
        /*0018*/ 	.byte	0x04, 0x11
        /*001a*/ 	.short	(.L_20 - .L_19)
	.align		4
.L_19:
        /*001c*/ 	.word	index@($__internal_1_$__cuda_sm10x_tcgen05_guardrail_trap_phase_invalid_during_alloc)
        /*0020*/ 	.word	0x00000038


	//----- nvinfo : EIATTR_FRAME_SIZE
	.align		4
.L_20:
        /*0024*/ 	.byte	0x04, 0x11
        /*0026*/ 	.short	(.L_22 - .L_21)
	.align		4
.L_21:
        /*0028*/ 	.word	index@($__internal_0_$__cuda_sm10x_tcgen05_guardrail_trap_col_being_dealloced_not_returned_by_alloc)
        /*002c*/ 	.word	0x00000038


	//----- nvinfo : EIATTR_FRAME_SIZE
	.align		4
.L_22:
        /*0030*/ 	.byte	0x04, 0x11
        /*0032*/ 	.short	(.L_24 - .L_23)
	.align		4
.L_23:
        /*0034*/ 	.word	index@(_ZN7cutlass13device_kernelINS_4gemm6kernel13GemmUniversalIN4cute5tupleIJiiiiEEENS1_10collective13CollectiveMmaINS1_35MainloopSm100TmaUmmaWarpSpecializedILi20ELi2ELi4ENS5_IJNS4_1CILi1EEESB_SB_EEEEENS5_IJNSA_ILi64EEENSA_ILi240EEENSA_ILi32EEEEEEaNS5_IJlSB_lEEEaSI_NS4_8TiledMMAINS4_8MMA_AtomIJNS4_15SM100_MMA_S8_SSIaaiLi64ELi240ELNS4_4UMMA5MajorE0ELSN_0ELNSM_8SaturateE0EEEEEENS4_6LayoutISC_NS5_IJNSA_ILi0EEESS_SS_EEEEENS5_IJNS4_10UnderscoreESV_SV_EEEEENS4_13SM90_TMA_LOADENS4_14ComposedLayoutINS4_7SwizzleILi1ELi4ELi3EEENS4_18smem_ptr_flag_bitsILi8EEENSR_INS5_IJNSA_ILi8EEESG_EEENS5_IJSG_SB_EEEEEEEvNS4_8identityESY_S18_vS19_EENS_8epilogue10collective18CollectiveEpilogueINS1B_23Sm100TmaWarpSpecializedILi1ELi1ELi120ELb0ELb0EEEJSH_NS5_IJNSR_ISE_SB_EENSR_ISF_SB_EEEEEaSI_aSI_NS1B_6fusion15FusionCallbacksIS1F_NS1J_17LinearCombinationIaiaiLNS_15FloatRoundStyleE2EEESH_S1I_JEEENS4_5SM1004TMEM4LOAD25SM100_TMEM_LOAD_16dp32b8xESY_NSZ_INS10_ILi0ELi4ELi3EEES13_NSR_INS5_IJS14_NSA_ILi16EEEEEENS5_IJS1U_SB_EEEEEEENS4_39AutoVectorizingCopyWithAssumedAlignmentILi128EEENS4_14SM90_TMA_STOREES1Y_S20_S20_EEEvvEEEEvNT_6ParamsE)
        /*0038*/ 	.word	0x00000038


	//----- nvinfo : EIATTR_MIN_STACK_SIZE
	.align		4
.L_24:
        /*003c*/ 	.byte	0x04, 0x12
        /*003e*/ 	.short	(.L_26 - .L_25)
	.align		4
.L_25:
        /*0040*/ 	.word	index@(_ZN7cutlass13device_kernelINS_4gemm6kernel13GemmUniversalIN4cute5tupleIJiiiiEEENS1_10collective13CollectiveMmaINS1_35MainloopSm100TmaUmmaWarpSpecializedILi20ELi2ELi4ENS5_IJNS4_1CILi1EEESB_SB_EEEEENS5_IJNSA_ILi64EEENSA_ILi240EEENSA_ILi32EEEEEEaNS5_IJlSB_lEEEaSI_NS4_8TiledMMAINS4_8MMA_AtomIJNS4_15SM100_MMA_S8_SSIaaiLi64ELi240ELNS4_4UMMA5MajorE0ELSN_0ELNSM_8SaturateE0EEEEEENS4_6LayoutISC_NS5_IJNSA_ILi0EEESS_SS_EEEEENS5_IJNS4_10UnderscoreESV_SV_EEEEENS4_13SM90_TMA_LOADENS4_14ComposedLayoutINS4_7SwizzleILi1ELi4ELi3EEENS4_18smem_ptr_flag_bitsILi8EEENSR_INS5_IJNSA_ILi8EEESG_EEENS5_IJSG_SB_EEEEEEEvNS4_8identityESY_S18_vS19_EENS_8epilogue10collective18CollectiveEpilogueINS1B_23Sm100TmaWarpSpecializedILi1ELi1ELi120ELb0ELb0EEEJSH_NS5_IJNSR_ISE_SB_EENSR_ISF_SB_EEEEEaSI_aSI_NS1B_6fusion15FusionCallbacksIS1F_NS1J_17LinearCombinationIaiaiLNS_15FloatRoundStyleE2EEESH_S1I_JEEENS4_5SM1004TMEM4LOAD25SM100_TMEM_LOAD_16dp32b8xESY_NSZ_INS10_ILi0ELi4ELi3EEES13_NSR_INS5_IJS14_NSA_ILi16EEEEEENS5_IJS1U_SB_EEEEEEENS4_39AutoVectorizingCopyWithAssumedAlignmentILi128EEENS4_14SM90_TMA_STOREES1Y_S20_S20_EEEvvEEEEvNT_6ParamsE)
        /*0044*/ 	.word	0x00000038
.L_26:


//--------------------- .nv.compat                --------------------------
	.section	.nv.compat,"",@"SHT_CUDA_COMPAT_INFO"
	.align	4
        /*0000*/ 	.byte	0x02, 0x09, 0x01, 0x00, 0x02, 0x02, 0x03, 0x00, 0x02, 0x05, 0x06, 0x00, 0x03, 0x07, 0x01, 0x01
        /*0010*/ 	.byte	0x02, 0x03, 0x01, 0x00, 0x02, 0x06, 0x01, 0x00, 0x04, 0x0b, 0x08, 0x00, 0x01, 0x00, 0x00, 0x00
        /*0020*/ 	.byte	0x00, 0x00, 0x00, 0x00


//--------------------- .nv.info._ZN7cutlass13device_kernelINS_4gemm6kernel13GemmUniversalIN4cute5tupleIJiiiiEEENS1_10collective13CollectiveMmaINS1_35MainloopSm100TmaUmmaWarpSpecializedILi20ELi2ELi4ENS5_IJNS4_1CILi1EEESB_SB_EEEEENS5_IJNSA_ILi64EEENSA_ILi240EEENSA_ILi32EEEEEEaNS5_IJlSB_lEEEaSI_NS4_8TiledMMAINS4_8MMA_AtomIJNS4_15SM100_MMA_S8_SSIaaiLi64ELi240ELNS4_4UMMA5MajorE0ELSN_0ELNSM_8SaturateE0EEEEEENS4_6LayoutISC_NS5_IJNSA_ILi0EEESS_SS_EEEEENS5_IJNS4_10UnderscoreESV_SV_EEEEENS4_13SM90_TMA_LOADENS4_14ComposedLayoutINS4_7SwizzleILi1ELi4ELi3EEENS4_18smem_ptr_flag_bitsILi8EEENSR_INS5_IJNSA_ILi8EEESG_EEENS5_IJSG_SB_EEEEEEEvNS4_8identityESY_S18_vS19_EENS_8epilogue10collective18CollectiveEpilogueINS1B_23Sm100TmaWarpSpecializedILi1ELi1ELi120ELb0ELb0EEEJSH_NS5_IJNSR_ISE_SB_EENSR_ISF_SB_EEEEEaSI_aSI_NS1B_6fusion15FusionCallbacksIS1F_NS1J_17LinearCombinationIaiaiLNS_15FloatRoundStyleE2EEESH_S1I_JEEENS4_5SM1004TMEM4LOAD25SM100_TMEM_LOAD_16dp32b8xESY_NSZ_INS10_ILi0ELi4ELi3EEES13_NSR_INS5_IJS14_NSA_ILi16EEEEEENS5_IJS1U_SB_EEEEEEENS4_39AutoVectorizingCopyWithAssumedAlignmentILi128EEENS4_14SM90_TMA_STOREES1Y_S20_S20_EEEvvEEEEvNT_6ParamsE --------------------------
	.section	.nv.info._ZN7cutlass13device_kernelINS_4gemm6kernel13GemmUniversalIN4cute5tupleIJiiiiEEENS1_10collective13CollectiveMmaINS1_35MainloopSm100TmaUmmaWarpSpecializedILi20ELi2ELi4ENS5_IJNS4_1CILi1EEESB_SB_EEEEENS5_IJNSA_ILi64EEENSA_ILi240EEENSA_ILi32EEEEEEaNS5_IJlSB_lEEEaSI_NS4_8TiledMMAINS4_8MMA_AtomIJNS4_15SM100_MMA_S8_SSIaaiLi64ELi240ELNS4_4UMMA5MajorE0ELSN_0ELNSM_8SaturateE0EEEEEENS4_6LayoutISC_NS5_IJNSA_ILi0EEESS_SS_EEEEENS5_IJNS4_10UnderscoreESV_SV_EEEEENS4_13SM90_TMA_LOADENS4_14ComposedLayoutINS4_7SwizzleILi1ELi4ELi3EEENS4_18smem_ptr_flag_bitsILi8EEENSR_INS5_IJNSA_ILi8EEESG_EEENS5_IJSG_SB_EEEEEEEvNS4_8identityESY_S18_vS19_EENS_8epilogue10collective18CollectiveEpilogueINS1B_23Sm100TmaWarpSpecializedILi1ELi1ELi120ELb0ELb0EEEJSH_NS5_IJNSR_ISE_SB_EENSR_ISF_SB_EEEEEaSI_aSI_NS1B_6fusion15FusionCallbacksIS1F_NS1J_17LinearCombinationIaiaiLNS_15FloatRoundStyleE2EEESH_S1I_JEEENS4_5SM1004TMEM4LOAD25SM100_TMEM_LOAD_16dp32b8xESY_NSZ_INS10_ILi0ELi4ELi3EEES13_NSR_INS5_IJS14_NSA_ILi16EEEEEENS5_IJS1U_SB_EEEEEEENS4_39AutoVectorizingCopyWithAssumedAlignmentILi128EEENS4_14SM90_TMA_STOREES1Y_S20_S20_EEEvvEEEEvNT_6ParamsE,"",@"SHT_CUDA_INFO"
	.sectionflags	@""
	.align	4


	//----- nvinfo : EIATTR_CUDA_API_VERSION
	.align		4
        /*0000*/ 	.byte	0x04, 0x37
        /*0002*/ 	.short	(.L_28 - .L_27)
.L_27:
        /*0004*/ 	.word	0x00000082


	//----- nvinfo : EIATTR_KPARAM_INFO
	.align		4
.L_28:
        /*0008*/ 	.byte	0x04, 0x17
        /*000a*/ 	.short	(.L_30 - .L_29)
.L_29:
        /*000c*/ 	.word	0x00000000
        /*0010*/ 	.short	0x0000
        /*0012*/ 	.short	0x0000
        /*0014*/ 	.byte	0x00, 0xf0, 0x01, 0x20


	//----- nvinfo : EIATTR_AT_ENTRY_FRAGMENTS
	.align		4
.L_30:
        /*0018*/ 	.byte	0x04, 0x4f
        /*001a*/ 	.short	(.L_32 - .L_31)


	//   ....[0]....
.L_31:
        /*001c*/ 	.word	0x00000006


	//----- nvinfo : EIATTR_RESERVED_SMEM_USED
	.align		4
.L_32:
        /*0020*/ 	.byte	0x01, 0x41
	.zero		2


	//----- nvinfo : EIATTR_SPARSE_MMA_MASK
	.align		4
        /*0024*/ 	.byte	0x03, 0x50
        /*0026*/ 	.short	0x0000


	//----- nvinfo : EIATTR_TCGEN05_1CTA_USED
	.align		4
        /*0028*/ 	.byte	0x01, 0x51
	.zero		2


	//----- nvinfo : EIATTR_MAXREG_COUNT
	.align		4
        /*002c*/ 	.byte	0x03, 0x1b
        /*002e*/ 	.short	0x00ff


	//----- nvinfo : EIATTR_NUM_BARRIERS
	.align		4
        /*0030*/ 	.byte	0x02, 0x4c
        /*0032*/ 	.byte	0x07
	.zero		1


	//----- nvinfo : EIATTR_EXTERNS
	.align		4
        /*0034*/ 	.byte	0x04, 0x0f
        /*0036*/ 	.short	(.L_34 - .L_33)


	//   ....[0]....
	.align		4
.L_33:
        /*0038*/ 	.word	index@(__assertfail)


	//----- nvinfo : EIATTR_ANNOTATIONS
	.align		4
.L_34:
        /*003c*/ 	.byte	0x04, 0x55
        /*003e*/ 	.short	(.L_36 - .L_35)


	//   ....[0]....
.L_35:
        /*0040*/ 	.word	0x00000001
        /*0044*/ 	.byte	0x70, 0x04, 0x00, 0x00, 0x01, 0x00, 0x00, 0x00, 0x20, 0x11, 0x00, 0x00, 0x01, 0x00, 0x00, 0x00
        /* <DEDUP_REMOVED lines=13> */
        /*0124*/ 	.byte	0x10, 0x68, 0x00, 0x00, 0x01, 0x00, 0x00, 0x00, 0x90, 0xaa, 0x00, 0x00


	//----- nvinfo : EIATTR_MERCURY_ISA_VERSION
	.align		4
.L_36:
        /*0130*/ 	.byte	0x03, 0x5f
        /*0132*/ 	.short	0x0101


	//----- nvinfo : EIATTR_INT_WARP_WIDE_INSTR_OFFSETS
	.align		4
        /*0134*/ 	.byte	0x04, 0x31
        /*0136*/ 	.short	(.L_38 - .L_37)


	//   ....[0]....
.L_37:
        /*0138*/ 	.word	0x00004420


	//   ....[1]....
        /*013c*/ 	.word	0x00004450


	//   ....[2]....
        /*0140*/ 	.word	0x00004470


	//   ....[3]....
        /*0144*/ 	.word	0x00005080


	//   ....[4]....
        /*0148*/ 	.word	0x00005110


	//   ....[5]....
        /*014c*/ 	.word	0x00005170


	//   ....[6]....
        /*0150*/ 	.word	0x000051d0


	//   ....[7]....
        /*0154*/ 	.word	0x00005230


	//   ....[8]....
        /*0158*/ 	.word	0x00005260


	//   ....[9]....
        /*015c*/ 	.word	0x000052d0


	//   ....[10]....
        /*0160*/ 	.word	0x00005310


	//   ....[11]....
        /*0164*/ 	.word	0x00005330


	//   ....[12]....
        /*0168*/ 	.word	0x00005390


	//   ....[13]....
        /*016c*/ 	.word	0x000053d0


	//   ....[14]....
        /*0170*/ 	.word	0x000053f0


	//   ....[15]....
        /*0174*/ 	.word	0x00005450


	//   ....[16]....
        /*0178*/ 	.word	0x00005490


	//   ....[17]....
        /*017c*/ 	.word	0x00005500


	//   ....[18]....
        /*0180*/ 	.word	0x00005520


	//----- nvinfo : EIATTR_COOP_GROUP_MASK_REGIDS
	.align		4
.L_38:
        /*0184*/ 	.byte	0x04, 0x29
        /*0186*/ 	.short	(.L_40 - .L_39)


	//   ....[0]....
.L_39:
        /*0188*/ 	.word	0xffffffff


	//   ....[1]....
        /*018c*/ 	.word	0xffffffff


	//   ....[2]....
        /*0190*/ 	.word	0xffffffff


	//   ....[3]....
        /*0194*/ 	.word	0xffffffff


	//   ....[4]....
        /*0198*/ 	.word	0xffffffff


	//   ....[5]....
        /*019c*/ 	.word	0xffffffff


	//   ....[6]....
        /*01a0*/ 	.word	0xffffffff


	//   ....[7]....
        /*01a4*/ 	.word	0xffffffff


	//   ....[8]....
        /*01a8*/ 	.word	0xffffffff


	//   ....[9]....
        /*01ac*/ 	.word	0xffffffff


	//   ....[10]....
        /*01b0*/ 	.word	0xffffffff


	//   ....[11]....
        /*01b4*/ 	.word	0xffffffff


	//   ....[12]....
        /*01b8*/ 	.word	0xffffffff


	//----- nvinfo : EIATTR_COOP_GROUP_INSTR_OFFSETS
	.align		4
.L_40:
        /*01bc*/ 	.byte	0x04, 0x28
        /*01be*/ 	.short	(.L_42 - .L_41)


	//   ....[0]....
.L_41:
        /*01c0*/ 	.word	0x00000090


	//   ....[1]....
        /*01c4*/ 	.word	0x00000500


	//   ....[2]....
        /*01c8*/ 	.word	0x000008a0


	//   ....[3]....
        /*01cc*/ 	.word	0x000009e0


	//   ....[4]....
        /*01d0*/ 	.word	0x00000ae0


	//   ....[5]....
        /*01d4*/ 	.word	0x00000c50


	//   ....[6]....
        /*01d8*/ 	.word	0x00000df0


	//   ....[7]....
        /*01dc*/ 	.word	0x00001f80


	//   ....[8]....
        /*01e0*/ 	.word	0x00003780


	//   ....[9]....
        /*01e4*/ 	.word	0x00003990


	//   ....[10]....
        /*01e8*/ 	.word	0x000039c0


	//   ....[11]....
        /*01ec*/ 	.word	0x00004300


	//   ....[12]....
        /*01f0*/ 	.word	0x00004530


	//----- nvinfo : EIATTR_VRC_CTA_INIT_COUNT
	.align		4
.L_42:
        /*01f4*/ 	.byte	0x02, 0x4a
        /*01f6*/ 	.byte	0x80
	.zero		1


	//----- nvinfo : EIATTR_SYSCALL_OFFSETS
	.align		4
        /*01f8*/ 	.byte	0x04, 0x46
        /*01fa*/ 	.short	(.L_44 - .L_43)


	//   ....[0]....
.L_43:
        /*01fc*/ 	.word	0x00006df0


	//   ....[1]....
        /*0200*/ 	.word	0x00006f70


	//   ....[2]....
        /*0204*/ 	.word	0x000070f0


	//   ....[3]....
        /*0208*/ 	.word	0x00007270


	//   ....[4]....
        /*020c*/ 	.word	0x000073f0


	//   ....[5]....
        /*0210*/ 	.word	0x00007570


	//   ....[6]....
        /*0214*/ 	.word	0x000076f0


	//   ....[7]....
        /*0218*/ 	.word	0x00007870


	//   ....[8]....
        /*021c*/ 	.word	0x000079f0


	//   ....[9]....
        /*0220*/ 	.word	0x00007b70


	//   ....[10]....
        /*0224*/ 	.word	0x00007cf0


	//   ....[11]....
        /*0228*/ 	.word	0x00007e70


	//   ....[12]....
        /*022c*/ 	.word	0x00007ff0


	//   ....[13]....
        /*0230*/ 	.word	0x00008170


	//   ....[14]....
        /*0234*/ 	.word	0x000082f0


	//----- nvinfo : EIATTR_MBARRIER_INSTR_OFFSETS
	.align		4
.L_44:
        /*0238*/ 	.byte	0x04, 0x39
        /*023a*/ 	.short	(.L_46 - .L_45)


	//   ....[0]....
.L_45:
        /*023c*/ 	.word	0x00000600
        /*0240*/ 	.word	0x000000ff
        /*0244*/ 	.word	0x00000000
        /*0248*/ 	.short	0x0100
        /*024a*/ 	.byte	0x04
	.zero		1


	//   ....[1]....
        /*024c*/ 	.word	0x00000610
        /*0250*/ 	.word	0x000000ff
        /*0254*/ 	.word	0x000000a0
        /*0258*/ 	.short	0x0100
        /*025a*/ 	.byte	0x04
	.zero		1


	//   ....[2]....
        /*025c*/ 	.word	0x00000620
        /*0260*/ 	.word	0x000000ff
        /*0264*/ 	.word	0x00000008
        /*0268*/ 	.short	0x0100
        /*026a*/ 	.byte	0x04
	.zero		1


	//   ....[3]....
        /*026c*/ 	.word	0x00000630
        /*0270*/ 	.word	0x000000ff
        /*0274*/ 	.word	0x000000a8
        /*0278*/ 	.short	0x0100
        /*027a*/ 	.byte	0x04
	.zero		1


	//   ....[4]....
        /*027c*/ 	.word	0x00000640
        /*0280*/ 	.word	0x000000ff
        /*0284*/ 	.word	0x00000010
        /*0288*/ 	.short	0x0100
        /*028a*/ 	.byte	0x04
	.zero		1


	//   ....[5]....
        /*028c*/ 	.word	0x00000650
        /*0290*/ 	.word	0x000000ff
        /*0294*/ 	.word	0x000000b0
        /*0298*/ 	.short	0x0100
        /*029a*/ 	.byte	0x04
	.zero		1


	//   ....[6]....
        /*029c*/ 	.word	0x00000660
        /*02a0*/ 	.word	0x000000ff
        /*02a4*/ 	.word	0x00000018
        /*02a8*/ 	.short	0x0100
        /*02aa*/ 	.byte	0x04
	.zero		1


	//   ....[7]....
        /*02ac*/ 	.word	0x00000670
        /*02b0*/ 	.word	0x000000ff
        /*02b4*/ 	.word	0x000000b8
        /*02b8*/ 	.short	0x0100
        /*02ba*/ 	.byte	0x04
	.zero		1


	//   ....[8]....
        /*02bc*/ 	.word	0x00000680
        /*02c0*/ 	.word	0x000000ff
        /*02c4*/ 	.word	0x00000020
        /*02c8*/ 	.short	0x0100
        /*02ca*/ 	.byte	0x04
	.zero		1


	//   ....[9]....
        /*02cc*/ 	.word	0x00000690
        /*02d0*/ 	.word	0x000000ff
        /*02d4*/ 	.word	0x000000c0
        /*02d8*/ 	.short	0x0100
        /*02da*/ 	.byte	0x04
	.zero		1


	//   ....[10]....
        /*02dc*/ 	.word	0x000006a0
        /*02e0*/ 	.word	0x000000ff
        /*02e4*/ 	.word	0x00000028
        /*02e8*/ 	.short	0x0100
        /*02ea*/ 	.byte	0x04
	.zero		1


	//   ....[11]....
        /*02ec*/ 	.word	0x000006b0
        /*02f0*/ 	.word	0x000000ff
        /*02f4*/ 	.word	0x000000c8
        /*02f8*/ 	.short	0x0100
        /*02fa*/ 	.byte	0x04
	.zero		1


	//   ....[12]....
        /*02fc*/ 	.word	0x000006c0
        /*0300*/ 	.word	0x000000ff
        /*0304*/ 	.word	0x00000030
        /*0308*/ 	.short	0x0100
        /*030a*/ 	.byte	0x04
	.zero		1


	//   ....[13]....
        /*030c*/ 	.word	0x000006d0
        /*0310*/ 	.word	0x000000ff
        /*0314*/ 	.word	0x000000d0
        /*0318*/ 	.short	0x0100
        /*031a*/ 	.byte	0x04
	.zero		1


	//   ....[14]....
        /*031c*/ 	.word	0x000006e0
        /*0320*/ 	.word	0x000000ff
        /*0324*/ 	.word	0x00000038
        /*0328*/ 	.short	0x0100
        /*032a*/ 	.byte	0x04
	.zero		1


	//   ....[15]....
        /*032c*/ 	.word	0x000006f0
        /*0330*/ 	.word	0x000000ff
        /*0334*/ 	.word	0x000000d8
        /*0338*/ 	.short	0x0100
        /*033a*/ 	.byte	0x04
	.zero		1


	//   ....[16]....
        /*033c*/ 	.word	0x00000700
        /*0340*/ 	.word	0x000000ff
        /*0344*/ 	.word	0x00000040
        /*0348*/ 	.short	0x0100
        /*034a*/ 	.byte	0x04
	.zero		1


	//   ....[17]....
        /*034c*/ 	.word	0x00000710
        /*0350*/ 	.word	0x000000ff
        /*0354*/ 	.word	0x000000e0
        /*0358*/ 	.short	0x0100
        /*035a*/ 	.byte	0x04
	.zero		1


	//   ....[18]....
        /*035c*/ 	.word	0x00000720
        /*0360*/ 	.word	0x000000ff
        /*0364*/ 	.word	0x00000048
        /*0368*/ 	.short	0x0100
        /*036a*/ 	.byte	0x04
	.zero		1


	//   ....[19]....
        /*036c*/ 	.word	0x00000730
        /*0370*/ 	.word	0x000000ff
        /*0374*/ 	.word	0x000000e8
        /*0378*/ 	.short	0x0100
        /*037a*/ 	.byte	0x04
	.zero		1


	//   ....[20]....
        /*037c*/ 	.word	0x00000740
        /*0380*/ 	.word	0x000000ff
        /*0384*/ 	.word	0x00000050
        /*0388*/ 	.short	0x0100
        /*038a*/ 	.byte	0x04
	.zero		1


	//   ....[21]....
        /*038c*/ 	.word	0x00000750
        /*0390*/ 	.word	0x000000ff
        /*0394*/ 	.word	0x000000f0
        /*0398*/ 	.short	0x0100
        /*039a*/ 	.byte	0x04
	.zero		1


	//   ....[22]....
        /*039c*/ 	.word	0x00000760
        /*03a0*/ 	.word	0x000000ff
        /*03a4*/ 	.word	0x00000058
        /*03a8*/ 	.short	0x0100
        /*03aa*/ 	.byte	0x04
	.zero		1


	//   ....[23]....
        /*03ac*/ 	.word	0x00000770
        /*03b0*/ 	.word	0x000000ff
        /*03b4*/ 	.word	0x000000f8
        /*03b8*/ 	.short	0x0100
        /*03ba*/ 	.byte	0x04
	.zero		1


	//   ....[24]....
        /*03bc*/ 	.word	0x00000780
        /*03c0*/ 	.word	0x000000ff
        /*03c4*/ 	.word	0x00000060
        /*03c8*/ 	.short	0x0100
        /*03ca*/ 	.byte	0x04
	.zero		1


	//   ....[25]....
        /*03cc*/ 	.word	0x00000790
        /*03d0*/ 	.word	0x000000ff
        /*03d4*/ 	.word	0x00000100
        /*03d8*/ 	.short	0x0100
        /*03da*/ 	.byte	0x04
	.zero		1


	//   ....[26]....
        /*03dc*/ 	.word	0x000007a0
        /*03e0*/ 	.word	0x000000ff
        /*03e4*/ 	.word	0x00000068
        /*03e8*/ 	.short	0x0100
        /*03ea*/ 	.byte	0x04
	.zero		1


	//   ....[27]....
        /*03ec*/ 	.word	0x000007b0
        /*03f0*/ 	.word	0x000000ff
        /*03f4*/ 	.word	0x00000108
        /*03f8*/ 	.short	0x0100
        /*03fa*/ 	.byte	0x04
	.zero		1


	//   ....[28]....
        /*03fc*/ 	.word	0x000007c0
        /*0400*/ 	.word	0x000000ff
        /*0404*/ 	.word	0x00000070
        /*0408*/ 	.short	0x0100
        /*040a*/ 	.byte	0x04
	.zero		1


	//   ....[29]....
        /*040c*/ 	.word	0x000007d0
        /*0410*/ 	.word	0x000000ff
        /*0414*/ 	.word	0x00000110
        /*0418*/ 	.short	0x0100
        /*041a*/ 	.byte	0x04
	.zero		1


	//   ....[30]....
        /*041c*/ 	.word	0x000007e0
        /*0420*/ 	.word	0x000000ff
        /*0424*/ 	.word	0x00000078
        /*0428*/ 	.short	0x0100
        /*042a*/ 	.byte	0x04
	.zero		1


	//   ....[31]....
        /*042c*/ 	.word	0x000007f0
        /*0430*/ 	.word	0x000000ff
        /*0434*/ 	.word	0x00000118
        /*0438*/ 	.short	0x0100
        /*043a*/ 	.byte	0x04
	.zero		1


	//   ....[32]....
        /*043c*/ 	.word	0x00000800
        /*0440*/ 	.word	0x000000ff
        /*0444*/ 	.word	0x00000080
        /*0448*/ 	.short	0x0100
        /*044a*/ 	.byte	0x04
	.zero		1


	//   ....[33]....
        /*044c*/ 	.word	0x00000810
        /*0450*/ 	.word	0x000000ff
        /*0454*/ 	.word	0x00000120
        /*0458*/ 	.short	0x0100
        /*045a*/ 	.byte	0x04
	.zero		1


	//   ....[34]....
        /*045c*/ 	.word	0x00000820
        /*0460*/ 	.word	0x000000ff
        /*0464*/ 	.word	0x00000088
        /*0468*/ 	.short	0x0100
        /*046a*/ 	.byte	0x04
	.zero		1


	//   ....[35]....
        /*046c*/ 	.word	0x00000830
        /*0470*/ 	.word	0x000000ff
        /*0474*/ 	.word	0x00000128
        /*0478*/ 	.short	0x0100
        /*047a*/ 	.byte	0x04
	.zero		1


	//   ....[36]....
        /*047c*/ 	.word	0x00000840
        /*0480*/ 	.word	0x000000ff
        /*0484*/ 	.word	0x00000090
        /*0488*/ 	.short	0x0100
        /*048a*/ 	.byte	0x04
	.zero		1


	//   ....[37]....
        /*048c*/ 	.word	0x00000850
        /*0490*/ 	.word	0x000000ff
        /*0494*/ 	.word	0x00000130
        /*0498*/ 	.short	0x0100
        /*049a*/ 	.byte	0x04
	.zero		1


	//   ....[38]....
        /*049c*/ 	.word	0x00000860
        /*04a0*/ 	.word	0x000000ff
        /*04a4*/ 	.word	0x00000098
        /*04a8*/ 	.short	0x0100
        /*04aa*/ 	.byte	0x04
	.zero		1


	//   ....[39]....
        /*04ac*/ 	.word	0x00000870
        /*04b0*/ 	.word	0x000000ff
        /*04b4*/ 	.word	0x00000138
        /*04b8*/ 	.short	0x0100
        /*04ba*/ 	.byte	0x04
	.zero		1


	//   ....[40]....
        /*04bc*/ 	.word	0x000009b0
        /*04c0*/ 	.word	0x000000ff
        /*04c4*/ 	.word	0x00000140
        /*04c8*/ 	.short	0x0100
        /*04ca*/ 	.byte	0x04
	.zero		1


	//   ....[41]....
        /*04cc*/ 	.word	0x000009c0
        /*04d0*/ 	.word	0x000000ff
        /*04d4*/ 	.word	0x00000148
        /*04d8*/ 	.short	0x0100
        /*04da*/ 	.byte	0x04
	.zero		1


	//   ....[42]....
        /*04dc*/ 	.word	0x00000ab0
        /*04e0*/ 	.word	0x000000ff
        /*04e4*/ 	.word	0x00000150
        /*04e8*/ 	.short	0x0100
        /*04ea*/ 	.byte	0x04
	.zero		1


	//   ....[43]....
        /*04ec*/ 	.word	0x00000ac0
        /*04f0*/ 	.word	0x000000ff
        /*04f4*/ 	.word	0x00000158
        /*04f8*/ 	.short	0x0100
        /*04fa*/ 	.byte	0x04
	.zero		1


	//   ....[44]....
        /*04fc*/ 	.word	0x00000c00
        /*0500*/ 	.word	0x000000ff
        /*0504*/ 	.word	0x00000160
        /*0508*/ 	.short	0x0100
        /*050a*/ 	.byte	0x04
	.zero		1


	//   ....[45]....
        /*050c*/ 	.word	0x00000c10
        /*0510*/ 	.word	0x000000ff
        /*0514*/ 	.word	0x00000170
        /*0518*/ 	.short	0x0100
        /*051a*/ 	.byte	0x04
	.zero		1


	//   ....[46]....
        /*051c*/ 	.word	0x00000c20
        /*0520*/ 	.word	0x000000ff
        /*0524*/ 	.word	0x00000168
        /*0528*/ 	.short	0x0100
        /*052a*/ 	.byte	0x04
	.zero		1


	//   ....[47]....
        /*052c*/ 	.word	0x00000c30
        /*0530*/ 	.word	0x000000ff
        /*0534*/ 	.word	0x00000178
        /*0538*/ 	.short	0x0100
        /*053a*/ 	.byte	0x04
	.zero		1


	//   ....[48]....
        /*053c*/ 	.word	0x00000d60
        /*0540*/ 	.word	0x000000ff
        /*0544*/ 	.word	0x00000180
        /*0548*/ 	.short	0x0100
        /*054a*/ 	.byte	0x04
	.zero		1


	//   ....[49]....
        /*054c*/ 	.word	0x00000d70
        /*0550*/ 	.word	0x000000ff
        /*0554*/ 	.word	0x000001a0
        /*0558*/ 	.short	0x0100
        /*055a*/ 	.byte	0x04
	.zero		1


	//   ....[50]....
        /*055c*/ 	.word	0x00000d80
        /*0560*/ 	.word	0x000000ff
        /*0564*/ 	.word	0x00000188
        /*0568*/ 	.short	0x0100
        /*056a*/ 	.byte	0x04
	.zero		1


	//   ....[51]....
        /*056c*/ 	.word	0x00000d90
        /*0570*/ 	.word	0x000000ff
        /*0574*/ 	.word	0x000001a8
        /*0578*/ 	.short	0x0100
        /*057a*/ 	.byte	0x04
	.zero		1


	//   ....[52]....
        /*057c*/ 	.word	0x00000da0
        /*0580*/ 	.word	0x000000ff
        /*0584*/ 	.word	0x00000190
        /*0588*/ 	.short	0x0100
        /*058a*/ 	.byte	0x04
	.zero		1


	//   ....[53]....
        /*058c*/ 	.word	0x00000db0
        /*0590*/ 	.word	0x000000ff
        /*0594*/ 	.word	0x000001b0
        /*0598*/ 	.short	0x0100
        /*059a*/ 	.byte	0x04
	.zero		1


	//   ....[54]....
        /*059c*/ 	.word	0x00000dc0
        /*05a0*/ 	.word	0x000000ff
        /*05a4*/ 	.word	0x00000198
        /*05a8*/ 	.short	0x0100
        /*05aa*/ 	.byte	0x04
	.zero		1


	//   ....[55]....
        /*05ac*/ 	.word	0x00000dd0
        /*05b0*/ 	.word	0x000000ff
        /*05b4*/ 	.word	0x000001b8
        /*05b8*/ 	.short	0x0100
        /*05ba*/ 	.byte	0x04
	.zero		1


	//   ....[56]....
        /*05bc*/ 	.word	0x00000ee0
        /*05c0*/ 	.word	0x000000ff
        /*05c4*/ 	.word	0x000001c0
        /*05c8*/ 	.short	0x0100
        /*05ca*/ 	.byte	0x04
	.zero		1


	//   ....[57]....
        /*05cc*/ 	.word	0x00000ef0
        /*05d0*/ 	.word	0x000000ff
        /*05d4*/ 	.word	0x000001d0
        /*05d8*/ 	.short	0x0100
        /*05da*/ 	.byte	0x04
	.zero		1


	//   ....[58]....
        /*05dc*/ 	.word	0x00000f00
        /*05e0*/ 	.word	0x000000ff
        /*05e4*/ 	.word	0x000001c8
        /*05e8*/ 	.short	0x0100
        /*05ea*/ 	.byte	0x04
	.zero		1


	//   ....[59]....
        /*05ec*/ 	.word	0x00000f10
        /*05f0*/ 	.word	0x000000ff
        /*05f4*/ 	.word	0x000001d8
        /*05f8*/ 	.short	0x0100
        /*05fa*/ 	.byte	0x04
	.zero		1


	//   ....[60]....
        /*05fc*/ 	.word	0x000018a0
        /*0600*/ 	.word	0x00000002
        /*0604*/ 	.word	0x000001d0
        /*0608*/ 	.short	0x010a
        /*060a*/ 	.byte	0xff
	.zero		1


	//   ....[61]....
        /*060c*/ 	.word	0x000018c0
        /*0610*/ 	.word	0x00000002
        /*0614*/ 	.word	0x000001c0
        /*0618*/ 	.short	0x0101
        /*061a*/ 	.byte	0xff
	.zero		1


	//   ....[62]....
        /*061c*/ 	.word	0x000019a0
        /*0620*/ 	.word	0x000000ff
        /*0624*/ 	.word	0x000000a0
        /*0628*/ 	.short	0x010a
        /*062a*/ 	.byte	0x06
	.zero		1


	//   ....[63]....
        /*062c*/ 	.word	0x00001a20
        /*0630*/ 	.word	0x000000ff
        /*0634*/ 	.word	0x000000a0
        /*0638*/ 	.short	0x010a
        /*063a*/ 	.byte	0x21
	.zero		1


	//   ....[64]....
        /*063c*/ 	.word	0x00001b70
        /*0640*/ 	.word	0x000000ff
        /*0644*/ 	.word	0x000000a0
        /*0648*/ 	.short	0x010a
        /*064a*/ 	.byte	0x08
	.zero		1


	//   ....[65]....
        /*064c*/ 	.word	0x00001c80
        /*0650*/ 	.word	0x000000ff
        /*0654*/ 	.word	0x00000158
        /*0658*/ 	.short	0x0101
        /*065a*/ 	.byte	0x04
	.zero		1


	//   ....[66]....
        /*065c*/ 	.word	0x00001ca0
        /*0660*/ 	.word	0x000000ff
        /*0664*/ 	.word	0x000000a0
        /*0668*/ 	.short	0x010a
        /*066a*/ 	.byte	0x06
	.zero		1


	//   ....[67]....
        /*066c*/ 	.word	0x00001d20
        /*0670*/ 	.word	0x000000ff
        /*0674*/ 	.word	0x000000a0
        /*0678*/ 	.short	0x010a
        /*067a*/ 	.byte	0x11
	.zero		1


	//   ....[68]....
        /*067c*/ 	.word	0x00001e70
        /*0680*/ 	.word	0x000000ff
        /*0684*/ 	.word	0x000000a0
        /*0688*/ 	.short	0x010a
        /*068a*/ 	.byte	0x08
	.zero		1


	//   ....[69]....
        /*068c*/ 	.word	0x00001fb0
        /*0690*/ 	.word	0x00000003
        /*0694*/ 	.word	0x00000160
        /*0698*/ 	.short	0x010a
        /*069a*/ 	.byte	0xff
	.zero		1


	//   ....[70]....
        /*069c*/ 	.word	0x00002100
        /*06a0*/ 	.word	0x00000002
        /*06a4*/ 	.word	0x00000000
        /*06a8*/ 	.short	0x0101
        /*06aa*/ 	.byte	0xff
	.zero		1


	//   ....[71]....
        /*06ac*/ 	.word	0x000026d0
        /*06b0*/ 	.word	0x000000ff
        /*06b4*/ 	.word	0x00000000
        /*06b8*/ 	.short	0x010a
        /*06ba*/ 	.byte	0x04
	.zero		1


	//   ....[72]....
        /*06bc*/ 	.word	0x00002760
        /*06c0*/ 	.word	0x000000ff
        /*06c4*/ 	.word	0x00000000
        /*06c8*/ 	.short	0x010a
        /*06ca*/ 	.byte	0x05
	.zero		1


	//   ....[73]....
        /*06cc*/ 	.word	0x000027f0
        /*06d0*/ 	.word	0x000000ff
        /*06d4*/ 	.word	0x00000000
        /*06d8*/ 	.short	0x010a
        /*06da*/ 	.byte	0x05
	.zero		1


	//   ....[74]....
        /*06dc*/ 	.word	0x00002880
        /*06e0*/ 	.word	0x000000ff
        /*06e4*/ 	.word	0x00000000
        /*06e8*/ 	.short	0x010a
        /*06ea*/ 	.byte	0x05
	.zero		1


	//   ....[75]....
        /*06ec*/ 	.word	0x00002910
        /*06f0*/ 	.word	0x000000ff
        /*06f4*/ 	.word	0x00000000
        /*06f8*/ 	.short	0x010a
        /*06fa*/ 	.byte	0x05
	.zero		1


	//   ....[76]....
        /*06fc*/ 	.word	0x000029a0
        /*0700*/ 	.word	0x000000ff
        /*0704*/ 	.word	0x00000000
        /*0708*/ 	.short	0x010a
        /*070a*/ 	.byte	0x05
	.zero		1


	//   ....[77]....
        /*070c*/ 	.word	0x00002a30
        /*0710*/ 	.word	0x000000ff
        /*0714*/ 	.word	0x00000000
        /*0718*/ 	.short	0x010a
        /*071a*/ 	.byte	0x05
	.zero		1


	//   ....[78]....
        /*071c*/ 	.word	0x00002ac0
        /*0720*/ 	.word	0x000000ff
        /*0724*/ 	.word	0x00000000
        /*0728*/ 	.short	0x010a
        /*072a*/ 	.byte	0x05
	.zero		1


	//   ....[79]....
        /*072c*/ 	.word	0x00002b50
        /*0730*/ 	.word	0x000000ff
        /*0734*/ 	.word	0x00000000
        /*0738*/ 	.short	0x010a
        /*073a*/ 	.byte	0x05
	.zero		1


	//   ....[80]....
        /*073c*/ 	.word	0x00002be0
        /*0740*/ 	.word	0x000000ff
        /*0744*/ 	.word	0x00000000
        /*0748*/ 	.short	0x010a
        /*074a*/ 	.byte	0x05
	.zero		1


	//   ....[81]....
        /*074c*/ 	.word	0x00002c70
        /*0750*/ 	.word	0x000000ff
        /*0754*/ 	.word	0x00000000
        /*0758*/ 	.short	0x010a
        /*075a*/ 	.byte	0x05
	.zero		1


	//   ....[82]....
        /*075c*/ 	.word	0x00002d00
        /*0760*/ 	.word	0x000000ff
        /*0764*/ 	.word	0x00000000
        /*0768*/ 	.short	0x010a
        /*076a*/ 	.byte	0x05
	.zero		1


	//   ....[83]....
        /*076c*/ 	.word	0x00002d90
        /*0770*/ 	.word	0x000000ff
        /*0774*/ 	.word	0x00000000
        /*0778*/ 	.short	0x010a
        /*077a*/ 	.byte	0x05
	.zero		1


	//   ....[84]....
        /*077c*/ 	.word	0x00002e20
        /*0780*/ 	.word	0x000000ff
        /*0784*/ 	.word	0x00000000
        /*0788*/ 	.short	0x010a
        /*078a*/ 	.byte	0x05
	.zero		1


	//   ....[85]....
        /*078c*/ 	.word	0x00002eb0
        /*0790*/ 	.word	0x000000ff
        /*0794*/ 	.word	0x00000000
        /*0798*/ 	.short	0x010a
        /*079a*/ 	.byte	0x05
	.zero		1


	//   ....[86]....
        /*079c*/ 	.word	0x00002f40
        /*07a0*/ 	.word	0x000000ff
        /*07a4*/ 	.word	0x00000000
        /*07a8*/ 	.short	0x010a
        /*07aa*/ 	.byte	0x05
	.zero		1


	//   ....[87]....
        /*07ac*/ 	.word	0x00002fd0
        /*07b0*/ 	.word	0x000000ff
        /*07b4*/ 	.word	0x00000000
        /*07b8*/ 	.short	0x010a
        /*07ba*/ 	.byte	0x05
	.zero		1


	//   ....[88]....
        /*07bc*/ 	.word	0x00003060
        /*07c0*/ 	.word	0x000000ff
        /*07c4*/ 	.word	0x00000000
        /*07c8*/ 	.short	0x010a
        /*07ca*/ 	.byte	0x05
	.zero		1


	//   ....[89]....
        /*07cc*/ 	.word	0x000030f0
        /*07d0*/ 	.word	0x000000ff
        /*07d4*/ 	.word	0x00000000
        /*07d8*/ 	.short	0x010a
        /*07da*/ 	.byte	0x05
	.zero		1


	//   ....[90]....
        /*07dc*/ 	.word	0x00003190
        /*07e0*/ 	.word	0x00000000
        /*07e4*/ 	.word	0x00000000
        /*07e8*/ 	.short	0x010a
        /*07ea*/ 	.byte	0xff
	.zero		1


	//   ....[91]....
        /*07ec*/ 	.word	0x000032d0
        /*07f0*/ 	.word	0x00000000
        /*07f4*/ 	.word	0x000001c0
        /*07f8*/ 	.short	0x010a
        /*07fa*/ 	.byte	0xff
	.zero		1


	//   ....[92]....
        /*07fc*/ 	.word	0x00003340
        /*0800*/ 	.word	0x00000000
        /*0804*/ 	.word	0x00000000
        /*0808*/ 	.short	0x0101
        /*080a*/ 	.byte	0xff
	.zero		1


	//   ....[93]....
        /*080c*/ 	.word	0x00003350
        /*0810*/ 	.word	0x000000ff
        /*0814*/ 	.word	0x00000170
        /*0818*/ 	.short	0x010a
        /*081a*/ 	.byte	0x04
	.zero		1


	//   ....[94]....
        /*081c*/ 	.word	0x00003470
        /*0820*/ 	.word	0x00000000
        /*0824*/ 	.word	0x00000160
        /*0828*/ 	.short	0x010a
        /*082a*/ 	.byte	0xff
	.zero		1


	//   ....[95]....
        /*082c*/ 	.word	0x00003560
        /*0830*/ 	.word	0x00000000
        /*0834*/ 	.word	0x00000000
        /*0838*/ 	.short	0x0101
        /*083a*/ 	.byte	0xff
	.zero		1


	//   ....[96]....
        /*083c*/ 	.word	0x00003610
        /*0840*/ 	.word	0x000000ff
        /*0844*/ 	.word	0x00000170
        /*0848*/ 	.short	0x0106
        /*084a*/ 	.byte	0x04
	.zero		1


	//   ....[97]....
        /*084c*/ 	.word	0x00003630
        /*0850*/ 	.word	0x000000ff
        /*0854*/ 	.word	0x00000170
        /*0858*/ 	.short	0x010a
        /*085a*/ 	.byte	0x04
	.zero		1


	//   ....[98]....
        /*085c*/ 	.word	0x000036c0
        /*0860*/ 	.word	0x000000ff
        /*0864*/ 	.word	0x00000170
        /*0868*/ 	.short	0x0106
        /*086a*/ 	.byte	0x07
	.zero		1


	//   ....[99]....
        /*086c*/ 	.word	0x00003700
        /*0870*/ 	.word	0x00000000
        /*0874*/ 	.word	0x00000170
        /*0878*/ 	.short	0x010a
        /*087a*/ 	.byte	0xff
	.zero		1


	//   ....[100]....
        /*087c*/ 	.word	0x00003bf0
        /*0880*/ 	.word	0x00000003
        /*0884*/ 	.word	0x00000160
        /*0888*/ 	.short	0x010a
        /*088a*/ 	.byte	0xff
	.zero		1


	//   ....[101]....
        /*088c*/ 	.word	0x00003cf0
        /*0890*/ 	.word	0x00000005
        /*0894*/ 	.word	0x00000000
        /*0898*/ 	.short	0x0101
        /*089a*/ 	.byte	0xff
	.zero		1


	//   ....[102]....
        /*089c*/ 	.word	0x00003d00
        /*08a0*/ 	.word	0x000000ff
        /*08a4*/ 	.word	0x00000000
        /*08a8*/ 	.short	0x010a
        /*08aa*/ 	.byte	0x05
	.zero		1


	//   ....[103]....
        /*08ac*/ 	.word	0x00003d10
        /*08b0*/ 	.word	0x000000ff
        /*08b4*/ 	.word	0x000001a0
        /*08b8*/ 	.short	0x010a
        /*08ba*/ 	.byte	0x12
	.zero		1


	//   ....[104]....
        /*08bc*/ 	.word	0x00003e40
        /*08c0*/ 	.word	0x000000ff
        /*08c4*/ 	.word	0x00000000
        /*08c8*/ 	.short	0x010a
        /*08ca*/ 	.byte	0x07
	.zero		1


	//   ....[105]....
        /*08cc*/ 	.word	0x00003f50
        /*08d0*/ 	.word	0x000000ff
        /*08d4*/ 	.word	0x00000000
        /*08d8*/ 	.short	0x010a
        /*08da*/ 	.byte	0x0a
	.zero		1


	//   ....[106]....
        /*08dc*/ 	.word	0x00004130
        /*08e0*/ 	.word	0x000000ff
        /*08e4*/ 	.word	0x00000000
        /*08e8*/ 	.short	0x010a
        /*08ea*/ 	.byte	0x04
	.zero		1


	//   ....[107]....
        /*08ec*/ 	.word	0x000041c0
        /*08f0*/ 	.word	0x000000ff
        /*08f4*/ 	.word	0x00000000
        /*08f8*/ 	.short	0x010a
        /*08fa*/ 	.byte	0x05
	.zero		1


	//   ....[108]....
        /*08fc*/ 	.word	0x00004250
        /*0900*/ 	.word	0x000000ff
        /*0904*/ 	.word	0x00000000
        /*0908*/ 	.short	0x010a
        /*090a*/ 	.byte	0x05
	.zero		1


	//   ....[109]....
        /*090c*/ 	.word	0x000042e0
        /*0910*/ 	.word	0x000000ff
        /*0914*/ 	.word	0x00000000
        /*0918*/ 	.short	0x010a
        /*091a*/ 	.byte	0x04
	.zero		1


	//   ....[110]....
        /*091c*/ 	.word	0x000047c0
        /*0920*/ 	.word	0x00000002
        /*0924*/ 	.word	0x00000160
        /*0928*/ 	.short	0x010a
        /*092a*/ 	.byte	0xff
	.zero		1


	//   ....[111]....
        /*092c*/ 	.word	0x00004930
        /*0930*/ 	.word	0x00000000
        /*0934*/ 	.word	0x00000000
        /*0938*/ 	.short	0x0101
        /*093a*/ 	.byte	0xff
	.zero		1


	//   ....[112]....
        /*093c*/ 	.word	0x00004df0
        /*0940*/ 	.word	0x000000ff
        /*0944*/ 	.word	0x00000158
        /*0948*/ 	.short	0x010a
        /*094a*/ 	.byte	0x1d
	.zero		1


	//   ....[113]....
        /*094c*/ 	.word	0x00004f90
        /*0950*/ 	.word	0x000000ff
        /*0954*/ 	.word	0x00000148
        /*0958*/ 	.short	0x010a
        /*095a*/ 	.byte	0x1d
	.zero		1


	//   ....[114]....
        /*095c*/ 	.word	0x00005540
        /*0960*/ 	.word	0x000000ff
        /*0964*/ 	.word	0x00000140
        /*0968*/ 	.short	0x010b
        /*096a*/ 	.byte	0x1d
	.zero		1


	//   ....[115]....
        /*096c*/ 	.word	0x00005550
        /*0970*/ 	.word	0x000000ff
        /*0974*/ 	.word	0x00000000
        /*0978*/ 	.short	0x0101
        /*097a*/ 	.byte	0x31
	.zero		1


	//   ....[116]....
        /*097c*/ 	.word	0x000055c0
        /*0980*/ 	.word	0x00000002
        /*0984*/ 	.word	0x00000148
        /*0988*/ 	.short	0x010a
        /*098a*/ 	.byte	0xff
	.zero		1


	//   ....[117]....
        /*098c*/ 	.word	0x00005990
        /*0990*/ 	.word	0x000000ff
        /*0994*/ 	.word	0x00000160
        /*0998*/ 	.short	0x010a
        /*099a*/ 	.byte	0x04
	.zero		1


	//   ....[118]....
        /*099c*/ 	.word	0x00005a60
        /*09a0*/ 	.word	0x000000ff
        /*09a4*/ 	.word	0x00000000
        /*09a8*/ 	.short	0x0101
        /*09aa*/ 	.byte	0x04
	.zero		1


	//   ....[119]....
        /*09ac*/ 	.word	0x000066c0
        /*09b0*/ 	.word	0x000000ff
        /*09b4*/ 	.word	0x00000140
        /*09b8*/ 	.short	0x010a
        /*09ba*/ 	.byte	0x10
	.zero		1


	//   ....[120]....
        /*09bc*/ 	.word	0x00006700
        /*09c0*/ 	.word	0x000000ff
        /*09c4*/ 	.word	0x00000180
        /*09c8*/ 	.short	0x010a
        /*09ca*/ 	.byte	0x05
	.zero		1


	//   ....[121]....
        /*09cc*/ 	.word	0x000067b0
        /*09d0*/ 	.word	0x000000ff
        /*09d4*/ 	.word	0x00000140
        /*09d8*/ 	.short	0x010a
        /*09da*/ 	.byte	0x10
	.zero		1


	//   ....[122]....
        /*09dc*/ 	.word	0x00006be0
        /*09e0*/ 	.word	0x000000ff
        /*09e4*/ 	.word	0x00000000
        /*09e8*/ 	.short	0x0101
        /*09ea*/ 	.byte	0x04
	.zero		1


	//   ....[123]....
        /*09ec*/ 	.word	0x00006c10
        /*09f0*/ 	.word	0x000000ff
        /*09f4*/ 	.word	0x00000180
        /*09f8*/ 	.short	0x010a
        /*09fa*/ 	.byte	0x05
	.zero		1


	//   ....[124]....
        /*09fc*/ 	.word	0x0000a170
        /*0a00*/ 	.word	0x000000ff
        /*0a04*/ 	.word	0x00000000
        /*0a08*/ 	.short	0x0101
        /*0a0a*/ 	.byte	0x05
	.zero		1


	//   ....[125]....
        /*0a0c*/ 	.word	0x0000ac30
        /*0a10*/ 	.word	0x00000002
        /*0a14*/ 	.word	0x000001d0
        /*0a18*/ 	.short	0x010a
        /*0a1a*/ 	.byte	0xff
	.zero		1


	//   ....[126]....
        /*0a1c*/ 	.word	0x0000ac90
        /*0a20*/ 	.word	0x00000003
        /*0a24*/ 	.word	0x000000a0
        /*0a28*/ 	.short	0x010a
        /*0a2a*/ 	.byte	0xff
	.zero		1


	//   ....[127]....
        /*0a2c*/ 	.word	0x0000acf0
        /*0a30*/ 	.word	0x00000003
        /*0a34*/ 	.word	0x000000a0
        /*0a38*/ 	.short	0x010a
        /*0a3a*/ 	.byte	0xff
	.zero		1


	//   ....[128]....
        /*0a3c*/ 	.word	0x0000ad40
        /*0a40*/ 	.word	0x00000003
        /*0a44*/ 	.word	0x00000160
        /*0a48*/ 	.short	0x010a
        /*0a4a*/ 	.byte	0xff
	.zero		1


	//   ....[129]....
        /*0a4c*/ 	.word	0x0000ada0
        /*0a50*/ 	.word	0x00000003
        /*0a54*/ 	.word	0x00000000
        /*0a58*/ 	.short	0x010a
        /*0a5a*/ 	.byte	0xff
	.zero		1


	//   ....[130]....
        /*0a5c*/ 	.word	0x0000ae00
        /*0a60*/ 	.word	0x00000003
        /*0a64*/ 	.word	0x00000000
        /*0a68*/ 	.short	0x010a
        /*0a6a*/ 	.byte	0xff
	.zero		1


	//   ....[131]....
        /*0a6c*/ 	.word	0x0000ae60
        /*0a70*/ 	.word	0x00000003
        /*0a74*/ 	.word	0x00000000
        /*0a78*/ 	.short	0x010a
        /*0a7a*/ 	.byte	0xff
	.zero		1


	//   ....[132]....
        /*0a7c*/ 	.word	0x0000aec0
        /*0a80*/ 	.word	0x00000003
        /*0a84*/ 	.word	0x00000000
        /*0a88*/ 	.short	0x010a
        /*0a8a*/ 	.byte	0xff
	.zero		1


	//   ....[133]....
        /*0a8c*/ 	.word	0x0000af20
        /*0a90*/ 	.word	0x00000003
        /*0a94*/ 	.word	0x00000000
        /*0a98*/ 	.short	0x010a
        /*0a9a*/ 	.byte	0xff
	.zero		1


	//   ....[134]....
        /*0a9c*/ 	.word	0x0000af80
        /*0aa0*/ 	.word	0x00000003
        /*0aa4*/ 	.word	0x00000000
        /*0aa8*/ 	.short	0x010a
        /*0aaa*/ 	.byte	0xff
	.zero		1


	//   ....[135]....
        /*0aac*/ 	.word	0x0000afe0
        /*0ab0*/ 	.word	0x00000003
        /*0ab4*/ 	.word	0x00000000
        /*0ab8*/ 	.short	0x010a
        /*0aba*/ 	.byte	0xff
	.zero		1


	//   ....[136]....
        /*0abc*/ 	.word	0x0000b040
        /*0ac0*/ 	.word	0x00000003
        /*0ac4*/ 	.word	0x00000000
        /*0ac8*/ 	.short	0x010a
        /*0aca*/ 	.byte	0xff
	.zero		1


	//   ....[137]....
        /*0acc*/ 	.word	0x0000b0a0
        /*0ad0*/ 	.word	0x00000003
        /*0ad4*/ 	.word	0x00000000
        /*0ad8*/ 	.short	0x010a
        /*0ada*/ 	.byte	0xff
	.zero		1


	//   ....[138]....
        /*0adc*/ 	.word	0x0000b100
        /*0ae0*/ 	.word	0x00000003
        /*0ae4*/ 	.word	0x00000000
        /*0ae8*/ 	.short	0x010a
        /*0aea*/ 	.byte	0xff
	.zero		1


	//   ....[139]....
        /*0aec*/ 	.word	0x0000b160
        /*0af0*/ 	.word	0x00000003
        /*0af4*/ 	.word	0x00000000
        /*0af8*/ 	.short	0x010a
        /*0afa*/ 	.byte	0xff
	.zero		1


	//   ....[140]....
        /*0afc*/ 	.word	0x0000b1c0
        /*0b00*/ 	.word	0x00000003
        /*0b04*/ 	.word	0x00000000
        /*0b08*/ 	.short	0x010a
        /*0b0a*/ 	.byte	0xff
	.zero		1


	//   ....[141]....
        /*0b0c*/ 	.word	0x0000b220
        /*0b10*/ 	.word	0x00000003
        /*0b14*/ 	.word	0x00000000
        /*0b18*/ 	.short	0x010a
        /*0b1a*/ 	.byte	0xff
	.zero		1


	//   ....[142]....
        /*0b1c*/ 	.word	0x0000b280
        /*0b20*/ 	.word	0x00000003
        /*0b24*/ 	.word	0x00000000
        /*0b28*/ 	.short	0x010a
        /*0b2a*/ 	.byte	0xff
	.zero		1


	//   ....[143]....
        /*0b2c*/ 	.word	0x0000b2e0
        /*0b30*/ 	.word	0x00000003
        /*0b34*/ 	.word	0x00000000
        /*0b38*/ 	.short	0x010a
        /*0b3a*/ 	.byte	0xff
	.zero		1


	//   ....[144]....
        /*0b3c*/ 	.word	0x0000b340
        /*0b40*/ 	.word	0x00000003
        /*0b44*/ 	.word	0x00000000
        /*0b48*/ 	.short	0x010a
        /*0b4a*/ 	.byte	0xff
	.zero		1


	//   ....[145]....
        /*0b4c*/ 	.word	0x0000b3a0
        /*0b50*/ 	.word	0x00000003
        /*0b54*/ 	.word	0x00000000
        /*0b58*/ 	.short	0x010a
        /*0b5a*/ 	.byte	0xff
	.zero		1


	//   ....[146]....
        /*0b5c*/ 	.word	0x0000b400
        /*0b60*/ 	.word	0x00000003
        /*0b64*/ 	.word	0x00000000
        /*0b68*/ 	.short	0x010a
        /*0b6a*/ 	.byte	0xff
	.zero		1


	//   ....[147]....
        /*0b6c*/ 	.word	0x0000b460
        /*0b70*/ 	.word	0x00000003
        /*0b74*/ 	.word	0x00000000
        /*0b78*/ 	.short	0x010a
        /*0b7a*/ 	.byte	0xff
	.zero		1


	//   ....[148]....
        /*0b7c*/ 	.word	0x0000b4b0
        /*0b80*/ 	.word	0x00000000
        /*0b84*/ 	.word	0x000001c0
        /*0b88*/ 	.short	0x010a
        /*0b8a*/ 	.byte	0xff
	.zero		1


	//   ....[149]....
        /*0b8c*/ 	.word	0x0000b510
        /*0b90*/ 	.word	0x00000003
        /*0b94*/ 	.word	0x00000170
        /*0b98*/ 	.short	0x010a
        /*0b9a*/ 	.byte	0xff
	.zero		1


	//   ....[150]....
        /*0b9c*/ 	.word	0x0000b560
        /*0ba0*/ 	.word	0x00000000
        /*0ba4*/ 	.word	0x00000160
        /*0ba8*/ 	.short	0x010a
        /*0baa*/ 	.byte	0xff
	.zero		1


	//   ....[151]....
        /*0bac*/ 	.word	0x0000b5c0
        /*0bb0*/ 	.word	0x00000002
        /*0bb4*/ 	.word	0x00000170
        /*0bb8*/ 	.short	0x010a
        /*0bba*/ 	.byte	0xff
	.zero		1


	//   ....[152]....
        /*0bbc*/ 	.word	0x0000b610
        /*0bc0*/ 	.word	0x00000003
        /*0bc4*/ 	.word	0x00000160
        /*0bc8*/ 	.short	0x010a
        /*0bca*/ 	.byte	0xff
	.zero		1


	//   ....[153]....
        /*0bcc*/ 	.word	0x0000b670
        /*0bd0*/ 	.word	0x00000004
        /*0bd4*/ 	.word	0x000001a0
        /*0bd8*/ 	.short	0x010a
        /*0bda*/ 	.byte	0xff
	.zero		1


	//   ....[154]....
        /*0bdc*/ 	.word	0x0000b6d0
        /*0be0*/ 	.word	0x00000002
        /*0be4*/ 	.word	0x00000000
        /*0be8*/ 	.short	0x010a
        /*0bea*/ 	.byte	0xff
	.zero		1


	//   ....[155]....
        /*0bec*/ 	.word	0x0000b730
        /*0bf0*/ 	.word	0x00000002
        /*0bf4*/ 	.word	0x00000000
        /*0bf8*/ 	.short	0x010a
        /*0bfa*/ 	.byte	0xff
	.zero		1


	//   ....[156]....
        /*0bfc*/ 	.word	0x0000b790
        /*0c00*/ 	.word	0x00000003
        /*0c04*/ 	.word	0x00000000
        /*0c08*/ 	.short	0x010a
        /*0c0a*/ 	.byte	0xff
	.zero		1


	//   ....[157]....
        /*0c0c*/ 	.word	0x0000b7f0
        /*0c10*/ 	.word	0x00000003
        /*0c14*/ 	.word	0x00000000
        /*0c18*/ 	.short	0x010a
        /*0c1a*/ 	.byte	0xff
	.zero		1


	//   ....[158]....
        /*0c1c*/ 	.word	0x0000b850
        /*0c20*/ 	.word	0x00000002
        /*0c24*/ 	.word	0x00000000
        /*0c28*/ 	.short	0x010a
        /*0c2a*/ 	.byte	0xff
	.zero		1


	//   ....[159]....
        /*0c2c*/ 	.word	0x0000b8a0
        /*0c30*/ 	.word	0x00000002
        /*0c34*/ 	.word	0x00000160
        /*0c38*/ 	.short	0x010a
        /*0c3a*/ 	.byte	0xff
	.zero		1


	//   ....[160]....
        /*0c3c*/ 	.word	0x0000b900
        /*0c40*/ 	.word	0x00000002
        /*0c44*/ 	.word	0x00000158
        /*0c48*/ 	.short	0x010a
        /*0c4a*/ 	.byte	0xff
	.zero		1


	//   ....[161]....
        /*0c4c*/ 	.word	0x0000b960
        /*0c50*/ 	.word	0x00000002
        /*0c54*/ 	.word	0x00000148
        /*0c58*/ 	.short	0x010a
        /*0c5a*/ 	.byte	0xff
	.zero		1


	//   ....[162]....
        /*0c5c*/ 	.word	0x0000b9c0
        /*0c60*/ 	.word	0x00000002
        /*0c64*/ 	.word	0x00000160
        /*0c68*/ 	.short	0x010a
        /*0c6a*/ 	.byte	0xff
	.zero		1


	//   ....[163]....
        /*0c6c*/ 	.word	0x0000ba20
        /*0c70*/ 	.word	0x00000002
        /*0c74*/ 	.word	0x00000140
        /*0c78*/ 	.short	0x010a
        /*0c7a*/ 	.byte	0xff
	.zero		1


	//   ....[164]....
        /*0c7c*/ 	.word	0x0000ba80
        /*0c80*/ 	.word	0x00000000
        /*0c84*/ 	.word	0x00000180
        /*0c88*/ 	.short	0x010a
        /*0c8a*/ 	.byte	0xff
	.zero		1


	//----- nvinfo : EIATTR_NUM_MBARRIERS
	.align		4
.L_46:
        /*0c8c*/ 	.byte	0x03, 0x38
        /*0c8e*/ 	.short	0x003c


	//----- nvinfo : EIATTR_EXIT_INSTR_OFFSETS
	.align		4
        /*0c90*/ 	.byte	0x04, 0x1c
        /*0c92*/ 	.short	(.L_48 - .L_47)


	//   ....[0]....
.L_47:
        /*0c94*/ 	.word	0x000031c0


	//   ....[1]....
        /*0c98*/ 	.word	0x000036d0


	//   ....[2]....
        /*0c9c*/ 	.word	0x00003730


	//   ....[3]....
        /*0ca0*/ 	.word	0x00004540


	//   ....[4]....
        /*0ca4*/ 	.word	0x000055f0


	//   ....[5]....
        /*0ca8*/ 	.word	0x00005630


	//   ....[6]....
        /*0cac*/ 	.word	0x0000ac20


	//----- nvinfo : EIATTR_MAX_THREADS
	.align		4
.L_48:
        /*0cb0*/ 	.byte	0x04, 0x05
        /*0cb2*/ 	.short	(.L_50 - .L_49)
.L_49:
        /*0cb4*/ 	.word	0x00000100
        /*0cb8*/ 	.word	0x00000001
        /*0cbc*/ 	.word	0x00000001


	//----- nvinfo : EIATTR_CRS_STACK_SIZE
	.align		4
.L_50:
        /*0cc0*/ 	.byte	0x04, 0x1e
        /*0cc2*/ 	.short	(.L_52 - .L_51)
.L_51:
        /*0cc4*/ 	.word	0x00000000


	//----- nvinfo : EIATTR_CBANK_PARAM_SIZE
	.align		4
.L_52:
        /*0cc8*/ 	.byte	0x03, 0x19
        /*0cca*/ 	.short	0x0800


	//----- nvinfo : EIATTR_PARAM_CBANK
	.align		4
        /*0ccc*/ 	.byte	0x04, 0x0a
        /*0cce*/ 	.short	(.L_54 - .L_53)
	.align		4
.L_53:
        /*0cd0*/ 	.word	index@(.nv.constant0._ZN7cutlass13device_kernelINS_4gemm6kernel13GemmUniversalIN4cute5tupleIJiiiiEEENS1_10collective13CollectiveMmaINS1_35MainloopSm100TmaUmmaWarpSpecializedILi20ELi2ELi4ENS5_IJNS4_1CILi1EEESB_SB_EEEEENS5_IJNSA_ILi64EEENSA_ILi240EEENSA_ILi32EEEEEEaNS5_IJlSB_lEEEaSI_NS4_8TiledMMAINS4_8MMA_AtomIJNS4_15SM100_MMA_S8_SSIaaiLi64ELi240ELNS4_4UMMA5MajorE0ELSN_0ELNSM_8SaturateE0EEEEEENS4_6LayoutISC_NS5_IJNSA_ILi0EEESS_SS_EEEEENS5_IJNS4_10UnderscoreESV_SV_EEEEENS4_13SM90_TMA_LOADENS4_14ComposedLayoutINS4_7SwizzleILi1ELi4ELi3EEENS4_18smem_ptr_flag_bitsILi8EEENSR_INS5_IJNSA_ILi8EEESG_EEENS5_IJSG_SB_EEEEEEEvNS4_8identityESY_S18_vS19_EENS_8epilogue10collective18CollectiveEpilogueINS1B_23Sm100TmaWarpSpecializedILi1ELi1ELi120ELb0ELb0EEEJSH_NS5_IJNSR_ISE_SB_EENSR_ISF_SB_EEEEEaSI_aSI_NS1B_6fusion15FusionCallbacksIS1F_NS1J_17LinearCombinationIaiaiLNS_15FloatRoundStyleE2EEESH_S1I_JEEENS4_5SM1004TMEM4LOAD25SM100_TMEM_LOAD_16dp32b8xESY_NSZ_INS10_ILi0ELi4ELi3EEES13_NSR_INS5_IJS14_NSA_ILi16EEEEEENS5_IJS1U_SB_EEEEEEENS4_39AutoVectorizingCopyWithAssumedAlignmentILi128EEENS4_14SM90_TMA_STOREES1Y_S20_S20_EEEvvEEEEvNT_6ParamsE)
        /*0cd4*/ 	.short	0x0380
        /*0cd6*/ 	.short	0x0800


	//----- nvinfo : EIATTR_SW_WAR
	.align		4
.L_54:
        /*0cd8*/ 	.byte	0x04, 0x36
        /*0cda*/ 	.short	(.L_56 - .L_55)
.L_55:
        /*0cdc*/ 	.word	0x00000008
.L_56:


//--------------------- .nv.callgraph             --------------------------
	.section	.nv.callgraph,"",@"SHT_CUDA_CALLGRAPH"
	.align	4
	.sectionentsize	8
	.align		4
        /*0000*/ 	.word	0x00000000
	.align		4
        /*0004*/ 	.word	0xffffffff
	.align		4
        /*0008*/ 	.word	index@(_ZN7cutlass13device_kernelINS_4gemm6kernel13GemmUniversalIN4cute5tupleIJiiiiEEENS1_10collective13CollectiveMmaINS1_35MainloopSm100TmaUmmaWarpSpecializedILi20ELi2ELi4ENS5_IJNS4_1CILi1EEESB_SB_EEEEENS5_IJNSA_ILi64EEENSA_ILi240EEENSA_ILi32EEEEEEaNS5_IJlSB_lEEEaSI_NS4_8TiledMMAINS4_8MMA_AtomIJNS4_15SM100_MMA_S8_SSIaaiLi64ELi240ELNS4_4UMMA5MajorE0ELSN_0ELNSM_8SaturateE0EEEEEENS4_6LayoutISC_NS5_IJNSA_ILi0EEESS_SS_EEEEENS5_IJNS4_10UnderscoreESV_SV_EEEEENS4_13SM90_TMA_LOADENS4_14ComposedLayoutINS4_7SwizzleILi1ELi4ELi3EEENS4_18smem_ptr_flag_bitsILi8EEENSR_INS5_IJNSA_ILi8EEESG_EEENS5_IJSG_SB_EEEEEEEvNS4_8identityESY_S18_vS19_EENS_8epilogue10collective18CollectiveEpilogueINS1B_23Sm100TmaWarpSpecializedILi1ELi1ELi120ELb0ELb0EEEJSH_NS5_IJNSR_ISE_SB_EENSR_ISF_SB_EEEEEaSI_aSI_NS1B_6fusion15FusionCallbacksIS1F_NS1J_17LinearCombinationIaiaiLNS_15FloatRoundStyleE2EEESH_S1I_JEEENS4_5SM1004TMEM4LOAD25SM100_TMEM_LOAD_16dp32b8xESY_NSZ_INS10_ILi0ELi4ELi3EEES13_NSR_INS5_IJS14_NSA_ILi16EEEEEENS5_IJS1U_SB_EEEEEEENS4_39AutoVectorizingCopyWithAssumedAlignmentILi128EEENS4_14SM90_TMA_STOREES1Y_S20_S20_EEEvvEEEEvNT_6ParamsE)
	.align		4
        /*000c*/ 	.word	index@(__assertfail)
	.align		4
        /*0010*/ 	.word	0x00000000
	.align		4
        /*0014*/ 	.word	0xfffffffe
	.align		4
        /*0018*/ 	.word	0x00000000
	.align		4
        /*001c*/ 	.word	0xfffffffd
	.align		4
        /*0020*/ 	.word	0x00000000
	.align		4
        /*0024*/ 	.word	0xfffffffc


//--------------------- .nv.constant4             --------------------------
	.section	.nv.constant4,"a",@progbits
	.align	8
	.align		8
.nv.constant4:
        /*0000*/ 	.dword	__assertfail
	.align		8
        /*0008*/ 	.dword	__unnamed_1
	.align		8
        /*0010*/ 	.dword	_ZN40_INTERNAL_831c1882_4_k_cu_a628ac98_353964cuda3std3__45__cpo5beginE
	.align		8
        /*0018*/ 	.dword	_ZN40_INTERNAL_831c1882_4_k_cu_a628ac98_353964cuda3std3__45__cpo3endE
	.align		8
        /*0020*/ 	.dword	_ZN40_INTERNAL_831c1882_4_k_cu_a628ac98_353964cuda3std3__45__cpo6cbeginE
	.align		8
        /*0028*/ 	.dword	_ZN40_INTERNAL_831c1882_4_k_cu_a628ac98_353964cuda3std3__45__cpo4cendE
	.align		8
        /*0030*/ 	.dword	_ZN40_INTERNAL_831c1882_4_k_cu_a628ac98_353964cuda3std3__442_GLOBAL__N__831c1882_4_k_cu_a628ac98_353966ignoreE
	.align		8
        /*0038*/ 	.dword	_ZN40_INTERNAL_831c1882_4_k_cu_a628ac98_353964cuda3std3__419piecewise_constructE
	.align		8
        /*0040*/ 	.dword	_ZN40_INTERNAL_831c1882_4_k_cu_a628ac98_353964cuda3std3__48in_placeE
	.align		8
        /*0048*/ 	.dword	_ZN40_INTERNAL_831c1882_4_k_cu_a628ac98_353964cuda3std6ranges3__45__cpo4swapE
	.align		8
        /*0050*/ 	.dword	_ZN40_INTERNAL_831c1882_4_k_cu_a628ac98_353964cuda3std6ranges3__45__cpo9iter_moveE
	.align		8
        /*0058*/ 	.dword	_ZN40_INTERNAL_831c1882_4_k_cu_a628ac98_353964cute7productE
	.align		8
        /*0060*/ 	.dword	_ZN40_INTERNAL_831c1882_4_k_cu_a628ac98_353964cute1_E
	.align		8
        /*0068*/ 	.dword	$str$25
	.align		8
        /*0070*/ 	.dword	$str$26


//--------------------- .text._ZN7cutlass13device_kernelINS_4gemm6kernel13GemmUniversalIN4cute5tupleIJiiiiEEENS1_10collective13CollectiveMmaINS1_35MainloopSm100TmaUmmaWarpSpecializedILi20ELi2ELi4ENS5_IJNS4_1CILi1EEESB_SB_EEEEENS5_IJNSA_ILi64EEENSA_ILi240EEENSA_ILi32EEEEEEaNS5_IJlSB_lEEEaSI_NS4_8TiledMMAINS4_8MMA_AtomIJNS4_15SM100_MMA_S8_SSIaaiLi64ELi240ELNS4_4UMMA5MajorE0ELSN_0ELNSM_8SaturateE0EEEEEENS4_6LayoutISC_NS5_IJNSA_ILi0EEESS_SS_EEEEENS5_IJNS4_10UnderscoreESV_SV_EEEEENS4_13SM90_TMA_LOADENS4_14ComposedLayoutINS4_7SwizzleILi1ELi4ELi3EEENS4_18smem_ptr_flag_bitsILi8EEENSR_INS5_IJNSA_ILi8EEESG_EEENS5_IJSG_SB_EEEEEEEvNS4_8identityESY_S18_vS19_EENS_8epilogue10collective18CollectiveEpilogueINS1B_23Sm100TmaWarpSpecializedILi1ELi1ELi120ELb0ELb0EEEJSH_NS5_IJNSR_ISE_SB_EENSR_ISF_SB_EEEEEaSI_aSI_NS1B_6fusion15FusionCallbacksIS1F_NS1J_17LinearCombinationIaiaiLNS_15FloatRoundStyleE2EEESH_S1I_JEEENS4_5SM1004TMEM4LOAD25SM100_TMEM_LOAD_16dp32b8xESY_NSZ_INS10_ILi0ELi4ELi3EEES13_NSR_INS5_IJS14_NSA_ILi16EEEEEENS5_IJS1U_SB_EEEEEEENS4_39AutoVectorizingCopyWithAssumedAlignmentILi128EEENS4_14SM90_TMA_STOREES1Y_S20_S20_EEEvvEEEEvNT_6ParamsE --------------------------
	.section	.text._ZN7cutlass13device_kernelINS_4gemm6kernel13GemmUniversalIN4cute5tupleIJiiiiEEENS1_10collective13CollectiveMmaINS1_35MainloopSm100TmaUmmaWarpSpecializedILi20ELi2ELi4ENS5_IJNS4_1CILi1EEESB_SB_EEEEENS5_IJNSA_ILi64EEENSA_ILi240EEENSA_ILi32EEEEEEaNS5_IJlSB_lEEEaSI_NS4_8TiledMMAINS4_8MMA_AtomIJNS4_15SM100_MMA_S8_SSIaaiLi64ELi240ELNS4_4UMMA5MajorE0ELSN_0ELNSM_8SaturateE0EEEEEENS4_6LayoutISC_NS5_IJNSA_ILi0EEESS_SS_EEEEENS5_IJNS4_10UnderscoreESV_SV_EEEEENS4_13SM90_TMA_LOADENS4_14ComposedLayoutINS4_7SwizzleILi1ELi4ELi3EEENS4_18smem_ptr_flag_bitsILi8EEENSR_INS5_IJNSA_ILi8EEESG_EEENS5_IJSG_SB_EEEEEEEvNS4_8identityESY_S18_vS19_EENS_8epilogue10collective18CollectiveEpilogueINS1B_23Sm100TmaWarpSpecializedILi1ELi1ELi120ELb0ELb0EEEJSH_NS5_IJNSR_ISE_SB_EENSR_ISF_SB_EEEEEaSI_aSI_NS1B_6fusion15FusionCallbacksIS1F_NS1J_17LinearCombinationIaiaiLNS_15FloatRoundStyleE2EEESH_S1I_JEEENS4_5SM1004TMEM4LOAD25SM100_TMEM_LOAD_16dp32b8xESY_NSZ_INS10_ILi0ELi4ELi3EEES13_NSR_INS5_IJS14_NSA_ILi16EEEEEENS5_IJS1U_SB_EEEEEEENS4_39AutoVectorizingCopyWithAssumedAlignmentILi128EEENS4_14SM90_TMA_STOREES1Y_S20_S20_EEEvvEEEEvNT_6ParamsE,"ax",@progbits
	.align	128
.text._ZN7cutlass13device_kernelINS_4gemm6kernel13GemmUniversalIN4cute5tupleIJiiiiEEENS1_10collective13CollectiveMmaINS1_35MainloopSm100TmaUmmaWarpSpecializedILi20ELi2ELi4ENS5_IJNS4_1CILi1EEESB_SB_EEEEENS5_IJNSA_ILi64EEENSA_ILi240EEENSA_ILi32EEEEEEaNS5_IJlSB_lEEEaSI_NS4_8TiledMMAINS4_8MMA_AtomIJNS4_15SM100_MMA_S8_SSIaaiLi64ELi240ELNS4_4UMMA5MajorE0ELSN_0ELNSM_8SaturateE0EEEEEENS4_6LayoutISC_NS5_IJNSA_ILi0EEESS_SS_EEEEENS5_IJNS4_10UnderscoreESV_SV_EEEEENS4_13SM90_TMA_LOADENS4_14ComposedLayoutINS4_7SwizzleILi1ELi4ELi3EEENS4_18smem_ptr_flag_bitsILi8EEENSR_INS5_IJNSA_ILi8EEESG_EEENS5_IJSG_SB_EEEEEEEvNS4_8identityESY_S18_vS19_EENS_8epilogue10collective18CollectiveEpilogueINS1B_23Sm100TmaWarpSpecializedILi1ELi1ELi120ELb0ELb0EEEJSH_NS5_IJNSR_ISE_SB_EENSR_ISF_SB_EEEEEaSI_aSI_NS1B_6fusion15FusionCallbacksIS1F_NS1J_17LinearCombinationIaiaiLNS_15FloatRoundStyleE2EEESH_S1I_JEEENS4_5SM1004TMEM4LOAD25SM100_TMEM_LOAD_16dp32b8xESY_NSZ_INS10_ILi0ELi4ELi3EEES13_NSR_INS5_IJS14_NSA_ILi16EEEEEENS5_IJS1U_SB_EEEEEEENS4_39AutoVectorizingCopyWithAssumedAlignmentILi128EEENS4_14SM90_TMA_STOREES1Y_S20_S20_EEEvvEEEEvNT_6ParamsE:
        .type           _ZN7cutlass13device_kernelINS_4gemm6kernel13GemmUniversalIN4cute5tupleIJiiiiEEENS1_10collective13CollectiveMmaINS1_35MainloopSm100TmaUmmaWarpSpecializedILi20ELi2ELi4ENS5_IJNS4_1CILi1EEESB_SB_EEEEENS5_IJNSA_ILi64EEENSA_ILi240EEENSA_ILi32EEEEEEaNS5_IJlSB_lEEEaSI_NS4_8TiledMMAINS4_8MMA_AtomIJNS4_15SM100_MMA_S8_SSIaaiLi64ELi240ELNS4_4UMMA5MajorE0ELSN_0ELNSM_8SaturateE0EEEEEENS4_6LayoutISC_NS5_IJNSA_ILi0EEESS_SS_EEEEENS5_IJNS4_10UnderscoreESV_SV_EEEEENS4_13SM90_TMA_LOADENS4_14ComposedLayoutINS4_7SwizzleILi1ELi4ELi3EEENS4_18smem_ptr_flag_bitsILi8EEENSR_INS5_IJNSA_ILi8EEESG_EEENS5_IJSG_SB_EEEEEEEvNS4_8identityESY_S18_vS19_EENS_8epilogue10collective18CollectiveEpilogueINS1B_23Sm100TmaWarpSpecializedILi1ELi1ELi120ELb0ELb0EEEJSH_NS5_IJNSR_ISE_SB_EENSR_ISF_SB_EEEEEaSI_aSI_NS1B_6fusion15FusionCallbacksIS1F_NS1J_17LinearCombinationIaiaiLNS_15FloatRoundStyleE2EEESH_S1I_JEEENS4_5SM1004TMEM4LOAD25SM100_TMEM_LOAD_16dp32b8xESY_NSZ_INS10_ILi0ELi4ELi3EEES13_NSR_INS5_IJS14_NSA_ILi16EEEEEENS5_IJS1U_SB_EEEEEEENS4_39AutoVectorizingCopyWithAssumedAlignmentILi128EEENS4_14SM90_TMA_STOREES1Y_S20_S20_EEEvvEEEEvNT_6ParamsE,@function
        .size           _ZN7cutlass13device_kernelINS_4gemm6kernel13GemmUniversalIN4cute5tupleIJiiiiEEENS1_10collective13CollectiveMmaINS1_35MainloopSm100TmaUmmaWarpSpecializedILi20ELi2ELi4ENS5_IJNS4_1CILi1EEESB_SB_EEEEENS5_IJNSA_ILi64EEENSA_ILi240EEENSA_ILi32EEEEEEaNS5_IJlSB_lEEEaSI_NS4_8TiledMMAINS4_8MMA_AtomIJNS4_15SM100_MMA_S8_SSIaaiLi64ELi240ELNS4_4UMMA5MajorE0ELSN_0ELNSM_8SaturateE0EEEEEENS4_6LayoutISC_NS5_IJNSA_ILi0EEESS_SS_EEEEENS5_IJNS4_10UnderscoreESV_SV_EEEEENS4_13SM90_TMA_LOADENS4_14ComposedLayoutINS4_7SwizzleILi1ELi4ELi3EEENS4_18smem_ptr_flag_bitsILi8EEENSR_INS5_IJNSA_ILi8EEESG_EEENS5_IJSG_SB_EEEEEEEvNS4_8identityESY_S18_vS19_EENS_8epilogue10collective18CollectiveEpilogueINS1B_23Sm100TmaWarpSpecializedILi1ELi1ELi120ELb0ELb0EEEJSH_NS5_IJNSR_ISE_SB_EENSR_ISF_SB_EEEEEaSI_aSI_NS1B_6fusion15FusionCallbacksIS1F_NS1J_17LinearCombinationIaiaiLNS_15FloatRoundStyleE2EEESH_S1I_JEEENS4_5SM1004TMEM4LOAD25SM100_TMEM_LOAD_16dp32b8xESY_NSZ_INS10_ILi0ELi4ELi3EEES13_NSR_INS5_IJS14_NSA_ILi16EEEEEENS5_IJS1U_SB_EEEEEEENS4_39AutoVectorizingCopyWithAssumedAlignmentILi128EEENS4_14SM90_TMA_STOREES1Y_S20_S20_EEEvvEEEEvNT_6ParamsE,(.L_x_189 - _ZN7cutlass13device_kernelINS_4gemm6kernel13GemmUniversalIN4cute5tupleIJiiiiEEENS1_10collective13CollectiveMmaINS1_35MainloopSm100TmaUmmaWarpSpecializedILi20ELi2ELi4ENS5_IJNS4_1CILi1EEESB_SB_EEEEENS5_IJNSA_ILi64EEENSA_ILi240EEENSA_ILi32EEEEEEaNS5_IJlSB_lEEEaSI_NS4_8TiledMMAINS4_8MMA_AtomIJNS4_15SM100_MMA_S8_SSIaaiLi64ELi240ELNS4_4UMMA5MajorE0ELSN_0ELNSM_8SaturateE0EEEEEENS4_6LayoutISC_NS5_IJNSA_ILi0EEESS_SS_EEEEENS5_IJNS4_10UnderscoreESV_SV_EEEEENS4_13SM90_TMA_LOADENS4_14ComposedLayoutINS4_7SwizzleILi1ELi4ELi3EEENS4_18smem_ptr_flag_bitsILi8EEENSR_INS5_IJNSA_ILi8EEESG_EEENS5_IJSG_SB_EEEEEEEvNS4_8identityESY_S18_vS19_EENS_8epilogue10collective18CollectiveEpilogueINS1B_23Sm100TmaWarpSpecializedILi1ELi1ELi120ELb0ELb0EEEJSH_NS5_IJNSR_ISE_SB_EENSR_ISF_SB_EEEEEaSI_aSI_NS1B_6fusion15FusionCallbacksIS1F_NS1J_17LinearCombinationIaiaiLNS_15FloatRoundStyleE2EEESH_S1I_JEEENS4_5SM1004TMEM4LOAD25SM100_TMEM_LOAD_16dp32b8xESY_NSZ_INS10_ILi0ELi4ELi3EEES13_NSR_INS5_IJS14_NSA_ILi16EEEEEENS5_IJS1U_SB_EEEEEEENS4_39AutoVectorizingCopyWithAssumedAlignmentILi128EEENS4_14SM90_TMA_STOREES1Y_S20_S20_EEEvvEEEEvNT_6ParamsE)
        .other          _ZN7cutlass13device_kernelINS_4gemm6kernel13GemmUniversalIN4cute5tupleIJiiiiEEENS1_10collective13CollectiveMmaINS1_35MainloopSm100TmaUmmaWarpSpecializedILi20ELi2ELi4ENS5_IJNS4_1CILi1EEESB_SB_EEEEENS5_IJNSA_ILi64EEENSA_ILi240EEENSA_ILi32EEEEEEaNS5_IJlSB_lEEEaSI_NS4_8TiledMMAINS4_8MMA_AtomIJNS4_15SM100_MMA_S8_SSIaaiLi64ELi240ELNS4_4UMMA5MajorE0ELSN_0ELNSM_8SaturateE0EEEEEENS4_6LayoutISC_NS5_IJNSA_ILi0EEESS_SS_EEEEENS5_IJNS4_10UnderscoreESV_SV_EEEEENS4_13SM90_TMA_LOADENS4_14ComposedLayoutINS4_7SwizzleILi1ELi4ELi3EEENS4_18smem_ptr_flag_bitsILi8EEENSR_INS5_IJNSA_ILi8EEESG_EEENS5_IJSG_SB_EEEEEEEvNS4_8identityESY_S18_vS19_EENS_8epilogue10collective18CollectiveEpilogueINS1B_23Sm100TmaWarpSpecializedILi1ELi1ELi120ELb0ELb0EEEJSH_NS5_IJNSR_ISE_SB_EENSR_ISF_SB_EEEEEaSI_aSI_NS1B_6fusion15FusionCallbacksIS1F_NS1J_17LinearCombinationIaiaiLNS_15FloatRoundStyleE2EEESH_S1I_JEEENS4_5SM1004TMEM4LOAD25SM100_TMEM_LOAD_16dp32b8xESY_NSZ_INS10_ILi0ELi4ELi3EEES13_NSR_INS5_IJS14_NSA_ILi16EEEEEENS5_IJS1U_SB_EEEEEEENS4_39AutoVectorizingCopyWithAssumedAlignmentILi128EEENS4_14SM90_TMA_STOREES1Y_S20_S20_EEEvvEEEEvNT_6ParamsE,@"STO_CUDA_ENTRY STV_DEFAULT"
_ZN7cutlass13device_kernelINS_4gemm6kernel13GemmUniversalIN4cute5tupleIJiiiiEEENS1_10collective13CollectiveMmaINS1_35MainloopSm100TmaUmmaWarpSpecializedILi20ELi2ELi4ENS5_IJNS4_1CILi1EEESB_SB_EEEEENS5_IJNSA_ILi64EEENSA_ILi240EEENSA_ILi32EEEEEEaNS5_IJlSB_lEEEaSI_NS4_8TiledMMAINS4_8MMA_AtomIJNS4_15SM100_MMA_S8_SSIaaiLi64ELi240ELNS4_4UMMA5MajorE0ELSN_0ELNSM_8SaturateE0EEEEEENS4_6LayoutISC_NS5_IJNSA_ILi0EEESS_SS_EEEEENS5_IJNS4_10UnderscoreESV_SV_EEEEENS4_13SM90_TMA_LOADENS4_14ComposedLayoutINS4_7SwizzleILi1ELi4ELi3EEENS4_18smem_ptr_flag_bitsILi8EEENSR_INS5_IJNSA_ILi8EEESG_EEENS5_IJSG_SB_EEEEEEEvNS4_8identityESY_S18_vS19_EENS_8epilogue10collective18CollectiveEpilogueINS1B_23Sm100TmaWarpSpecializedILi1ELi1ELi120ELb0ELb0EEEJSH_NS5_IJNSR_ISE_SB_EENSR_ISF_SB_EEEEEaSI_aSI_NS1B_6fusion15FusionCallbacksIS1F_NS1J_17LinearCombinationIaiaiLNS_15FloatRoundStyleE2EEESH_S1I_JEEENS4_5SM1004TMEM4LOAD25SM100_TMEM_LOAD_16dp32b8xESY_NSZ_INS10_ILi0ELi4ELi3EEES13_NSR_INS5_IJS14_NSA_ILi16EEEEEENS5_IJS1U_SB_EEEEEEENS4_39AutoVectorizingCopyWithAssumedAlignmentILi128EEENS4_14SM90_TMA_STOREES1Y_S20_S20_EEEvvEEEEvNT_6ParamsE:
[----:B------:R-:W1:Y:S01]  /*0000*/  LDC R1, c[0x0][0x37c] ;  /* 0x0000df00ff017b82 */ /* 0x000e620000000800 */
[----:B------:R-:W2:Y:S01]  /*0010*/  S2R R6, SR_TID.X ;  /* 0x0000000000067919 */ /* 0x000ea20000002100 */
[----:B------:R-:W3:Y:S01]  /*0020*/  LDCU.64 UR8, c[0x0][0x890] ;  /* 0x00011200ff0877ac */ /* 0x000ee20008000a00 */
[----:B-1----:R-:W-:Y:S01]  /*0030*/  VIADD R1, R1, 0xffffffc8 ;  /* 0xffffffc801017836 */ /* 0x002fe20000000000 */
[----:B------:R-:W-:Y:S02]  /*0040*/  PRMT R244, RZ, 0x7610, R244 ;  /* 0x00007610fff47816 */ /* 0x000fe400000000f4 */
[----:B------:R-:W-:Y:S01]  /*0050*/  ELECT P3, URZ, PT ;  /* 0x0000000000ff782f */ /* 0x000fe20003860000 */
[----:B---3--:R-:W-:-:S04]  /*0060*/  UISETP.NE.U32.AND UP0, UPT, UR8, URZ, UPT ;  /* 0x000000ff0800728c */ /* 0x008fc8000bf05070 */
[----:B------:R-:W-:Y:S01]  /*0070*/  UISETP.NE.AND.EX UP0, UPT, UR9, URZ, UPT, UP0 ;  /* 0x000000ff0900728c */ /* 0x000fe2000bf05300 */
[----:B--2---:R-:W-:-:S05]  /*0080*/  SHF.R.U32.HI R2, RZ, 0x5, R6 ;  /* 0x00000005ff027819 */ /* 0x004fca0000011606 */
[----:B------:R-:W1:Y:S02]  /*0090*/  SHFL.IDX PT, R0, R2, RZ, 0x1f ;  /* 0x00001fff02007589 */ /* 0x000e6400000e0000 */
[----:B-1----:R-:W-:Y:S01]  /*00a0*/  R2UR UR22, R0 ;  /* 0x00000000001672ca */ /* 0x002fe200000e0000 */
[----:B------:R-:W-:-:S14]  /*00b0*/  BRA.U UP0, `(.L_x_0) ;  /* 0x0000000100307547 */ /* 0x000fdc000b800000 */
[----:B------:R-:W1:Y:S02]  /*00c0*/  LDCU.64 UR4, c[0x0][0x888] ;  /* 0x00011100ff0477ac */ /* 0x000e640008000a00 */
[----:B-1----:R-:W-:-:S04]  /*00d0*/  UISETP.NE.U32.AND UP0, UPT, UR4, URZ, UPT ;  /* 0x000000ff0400728c */ /* 0x002fc8000bf05070 */
[----:B------:R-:W-:-:S09]  /*00e0*/  UISETP.NE.AND.EX UP0, UPT, UR5, URZ, UPT, UP0 ;  /* 0x000000ff0500728c */ /* 0x000fd2000bf05300 */
[----:B------:R-:W-:Y:S05]  /*00f0*/  BRA.U !UP0, `(.L_x_1) ;  /* 0x0000000108187547 */ /* 0x000fea000b800000 */
[----:B------:R-:W1:Y:S01]  /*0100*/  LDC.64 R4, c[0x0][0x888] ;  /* 0x00022200ff047b82 */ /* 0x000e620000000a00 */
[----:B------:R-:W1:Y:S02]  /*0110*/  LDCU.64 UR4, c[0x0][0x358] ;  /* 0x00006b00ff0477ac */ /* 0x000e640008000a00 */
[----:B-1----:R-:W2:Y:S01]  /*0120*/  LDG.E R0, desc[UR4][R4.64] ;  /* 0x0000000404007981 */ /* 0x002ea2000c1e1900 */
[----:B------:R-:W-:Y:S01]  /*0130*/  HFMA2 R244, -RZ, RZ, 0, 5.9604644775390625e-08 ;  /* 0x00000001fff47431 */ /* 0x000fe200000001ff */
[----:B--2---:R-:W-:Y:S01]  /*0140*/  R2UR UR45, R0 ;  /* 0x00000000002d72ca */ /* 0x004fe200000e0000 */
[----:B------:R-:W-:Y:S05]  /*0150*/  BRA `(.L_x_0) ;  /* 0x0000000000087947 */ /* 0x000fea0003800000 */
.L_x_1:
[----:B------:R-:W-:Y:S01]  /*0160*/  HFMA2 R244, -RZ, RZ, 0, 5.9604644775390625e-08 ;  /* 0x00000001fff47431 */ /* 0x000fe200000001ff */
[----:B------:R-:W1:Y:S02]  /*0170*/  LDCU UR45, c[0x0][0x880] ;  /* 0x00011000ff2d77ac */ /* 0x000e640008000800 */
.L_x_0:
[----:B------:R-:W2:Y:S02]  /*0180*/  LDCU.64 UR4, c[0x0][0x8b0] ;  /* 0x00011600ff0477ac */ /* 0x000ea40008000a00 */
[----:B--2---:R-:W-:-:S04]  /*0190*/  UISETP.NE.U32.AND UP0, UPT, UR4, URZ, UPT ;  /* 0x000000ff0400728c */ /* 0x004fc8000bf05070 */
[----:B------:R-:W-:-:S09]  /*01a0*/  UISETP.NE.AND.EX UP0, UPT, UR5, URZ, UPT, UP0 ;  /* 0x000000ff0500728c */ /* 0x000fd2000bf05300 */
[----:B------:R-:W-:Y:S05]  /*01b0*/  BRA.U UP0, `(.L_x_2) ;  /* 0x0000000100287547 */ /* 0x000fea000b800000 */
[----:B------:R-:W2:Y:S02]  /*01c0*/  LDCU.64 UR4, c[0x0][0x8a8] ;  /* 0x00011500ff0477ac */ /* 0x000ea40008000a00 */
[----:B--2---:R-:W-:-:S04]  /*01d0*/  UISETP.NE.U32.AND UP0, UPT, UR4, URZ, UPT ;  /* 0x000000ff0400728c */ /* 0x004fc8000bf05070 */
[----:B------:R-:W-:-:S09]  /*01e0*/  UISETP.NE.AND.EX UP0, UPT, UR5, URZ, UPT, UP0 ;  /* 0x000000ff0500728c */ /* 0x000fd2000bf05300 */
[----:B------:R-:W-:Y:S05]  /*01f0*/  BRA.U !UP0, `(.L_x_3) ;  /* 0x0000000108147547 */ /* 0x000fea000b800000 */
[----:B------:R-:W2:Y:S01]  /*0200*/  LDC.64 R4, c[0x0][0x8a8] ;  /* 0x00022a00ff047b82 */ /* 0x000ea20000000a00 */
[----:B------:R-:W2:Y:S02]  /*0210*/  LDCU.64 UR4, c[0x0][0x358] ;  /* 0x00006b00ff0477ac */ /* 0x000ea40008000a00 */
[----:B--2---:R-:W2:Y:S02]  /*0220*/  LDG.E R0, desc[UR4][R4.64] ;  /* 0x0000000404007981 */ /* 0x004ea4000c1e1900 */
[----:B--2---:R-:W-:Y:S01]  /*0230*/  R2UR UR37, R0 ;  /* 0x00000000002572ca */ /* 0x004fe200000e0000 */
[----:B------:R-:W-:Y:S05]  /*0240*/  BRA `(.L_x_2) ;  /* 0x0000000000047947 */ /* 0x000fea0003800000 */
.L_x_3:
[----:B------:R-:W2:Y:S02]  /*0250*/  LDCU UR37, c[0x0][0x8a0] ;  /* 0x00011400ff2577ac */ /* 0x000ea40008000800 */
.L_x_2:
[----:B------:R-:W-:Y:S01]  /*0260*/  IMAD.U32 R4, RZ, RZ, UR22 ;  /* 0x00000016ff047e24 */ /* 0x000fe2000f8e00ff */
[----:B------:R-:W-:Y:S04]  /*0270*/  BSSY.RECONVERGENT B0, `(.L_x_4) ;  /* 0x000000c000007945 */ /* 0x000fe80003800200 */
[C---:B------:R-:W-:Y:S02]  /*0280*/  ISETP.NE.OR P1, PT, R4.reuse, 0x1, !P3 ;  /* 0x000000010400780c */ /* 0x040fe40005f25670 */
[----:B------:R-:W-:-:S11]  /*0290*/  ISETP.NE.OR P0, PT, R4, 0x3, !P3 ;  /* 0x000000030400780c */ /* 0x000fd60005f05670 */
[----:B------:R-:W-:Y:S05]  /*02a0*/  @P1 BRA `(.L_x_5) ;  /* 0x0000000000201947 */ /* 0x000fea0003800000 */
[----:B------:R-:W3:Y:S02]  /*02b0*/  LDCU.64 UR4, c[0x0][0x348] ;  /* 0x00006900ff0477ac */ /* 0x000ee40008000a00 */
[----:B---3--:R-:W-:Y:S02]  /*02c0*/  UIADD3 UR6, UP1, UPT, UR4, 0x80, URZ ;  /* 0x0000008004067890 */ /* 0x008fe4000ff3e0ff */
[----:B------:R-:W-:Y:S02]  /*02d0*/  UIADD3 UR4, UP0, UPT, UR4, 0x180, URZ ;  /* 0x0000018004047890 */ /* 0x000fe4000ff1e0ff */
[----:B------:R-:W-:Y:S02]  /*02e0*/  UIADD3.X UR7, UPT, UPT, URZ, UR5, URZ, UP1, !UPT ;  /* 0x00000005ff077290 */ /* 0x000fe40008ffe4ff */
[----:B------:R-:W-:-:S07]  /*02f0*/  UIADD3.X UR5, UPT, UPT, URZ, UR5, URZ, UP0, !UPT ;  /* 0x00000005ff057290 */ /* 0x000fce00087fe4ff */
[----:B------:R3:W-:Y:S02]  /*0300*/  UTMACCTL.PF [UR6] ;  /* 0x00000000060079b9 */ /* 0x0007e40008040000 */
[----:B------:R3:W-:Y:S02]  /*0310*/  UTMACCTL.PF [UR4] ;  /* 0x00000000040079b9 */ /* 0x0007e40008040000 */
[----:B---3--:R-:W-:Y:S01]  /*0320*/  NOP ;  /* 0x0000000000007918 */ /* 0x008fe20000000000 */
.L_x_5:
[----:B-12---:R-:W-:Y:S05]  /*0330*/  BSYNC.RECONVERGENT B0 ;  /* 0x0000000000007941 */ /* 0x006fea0003800200 */
.L_x_4:
[----:B------:R-:W-:Y:S04]  /*0340*/  BSSY.RECONVERGENT B0, `(.L_x_6) ;  /* 0x000000a000007945 */ /* 0x000fe80003800200 */
[----:B------:R-:W-:Y:S05]  /*0350*/  @P0 BRA `(.L_x_7) ;  /* 0x0000000000200947 */ /* 0x000fea0003800000 */
[----:B------:R-:W1:Y:S02]  /*0360*/  LDCU.64 UR4, c[0x0][0x348] ;  /* 0x00006900ff0477ac */ /* 0x000e640008000a00 */
[----:B-1----:R-:W-:Y:S02]  /*0370*/  UIADD3 UR6, UP1, UPT, UR4, 0x580, URZ ;  /* 0x0000058004067890 */ /* 0x002fe4000ff3e0ff */
[----:B------:R-:W-:Y:S02]  /*0380*/  UIADD3 UR4, UP0, UPT, UR4, 0x680, URZ ;  /* 0x0000068004047890 */ /* 0x000fe4000ff1e0ff */
[----:B------:R-:W-:Y:S02]  /*0390*/  UIADD3.X UR7, UPT, UPT, URZ, UR5, URZ, UP1, !UPT ;  /* 0x00000005ff077290 */ /* 0x000fe40008ffe4ff */
[----:B------:R-:W-:-:S07]  /*03a0*/  UIADD3.X UR5, UPT, UPT, URZ, UR5, URZ, UP0, !UPT ;  /* 0x00000005ff057290 */ /* 0x000fce00087fe4ff */
[----:B------:R1:W-:Y:S02]  /*03b0*/  UTMACCTL.PF [UR6] ;  /* 0x00000000060079b9 */ /* 0x0003e40008040000 */
[----:B------:R1:W-:Y:S02]  /*03c0*/  UTMACCTL.PF [UR4] ;  /* 0x00000000040079b9 */ /* 0x0003e40008040000 */
[----:B-1----:R-:W-:Y:S01]  /*03d0*/  NOP ;  /* 0x0000000000007918 */ /* 0x002fe20000000000 */
.L_x_7:
[----:B------:R-:W-:Y:S05]  /*03e0*/  BSYNC.RECONVERGENT B0 ;  /* 0x0000000000007941 */ /* 0x000fea0003800200 */
.L_x_6:
[----:B------:R-:W1:Y:S01]  /*03f0*/  LDCU.64 UR4, c[0x0][0x888] ;  /* 0x00011100ff0477ac */ /* 0x000e620008000a00 */
[----:B------:R-:W-:Y:S02]  /*0400*/  UISETP.EQ.U32.AND UP1, UPT, UR8, URZ, UPT ;  /* 0x000000ff0800728c */ /* 0x000fe4000bf22070 */
[----:B------:R-:W-:Y:S02]  /*0410*/  UPLOP3.LUT UP3, UPT, UPT, UPT, UPT, 0x80, 0x8 ;  /* 0x000000000008789c */ /* 0x000fe40003f6f070 */
[----:B-1----:R-:W-:-:S04]  /*0420*/  UISETP.NE.U32.AND UP0, UPT, UR4, URZ, UPT ;  /* 0x000000ff0400728c */ /* 0x002fc8000bf05070 */
[----:B------:R-:W-:-:S04]  /*0430*/  UISETP.NE.AND.EX UP2, UPT, UR5, URZ, UPT, UP0 ;  /* 0x000000ff0500728c */ /* 0x000fc8000bf45300 */
[----:B------:R-:W-:-:S04]  /*0440*/  UISETP.EQ.OR.EX UP4, UPT, UR9, URZ, !UP2, UP1 ;  /* 0x000000ff0900728c */ /* 0x000fc8000d782710 */
[----:B------:R-:W-:-:S06]  /*0450*/  UP2UR UR4, UPR, URZ, 0x10 ;  /* 0x00000010ff047883 */ /* 0x000fcc0008000000 */
[----:B------:R-:W-:-:S05]  /*0460*/  MOV R0, UR4 ;  /* 0x0000000400007c02 */ /* 0x000fca0008000f00 */
[----:B------:R1:W-:Y:S01]  /*0470*/  STL [R1+0x14], R0 ;  /* 0x0000140001007387 */ /* 0x0003e20000100800 */
[----:B------:R-:W-:Y:S05]  /*0480*/  BRA.U !UP4, `(.L_x_8) ;  /* 0x000000010c1c7547 */ /* 0x000fea000b800000 */
[----:B------:R-:W-:Y:S02]  /*0490*/  UISETP.NE.U32.AND UP1, UPT, UR8, URZ, UPT ;  /* 0x000000ff0800728c */ /* 0x000fe4000bf25070 */
[----:B------:R-:W-:Y:S02]  /*04a0*/  UISETP.NE.AND UP0, UPT, UR45, URZ, UPT ;  /* 0x000000ff2d00728c */ /* 0x000fe4000bf05270 */
[----:B------:R-:W-:Y:S02]  /*04b0*/  UISETP.NE.AND.EX UP1, UPT, UR9, URZ, UPT, UP1 ;  /* 0x000000ff0900728c */ /* 0x000fe4000bf25310 */
[----:B------:R-:W-:-:S09]  /*04c0*/  USEL UR4, URZ, 0xffffffff, UP2 ;  /* 0xffffffffff047887 */ /* 0x000fd20009000000 */
[----:B------:R-:W-:-:S04]  /*04d0*/  @!UP1 USEL UR4, URZ, 0xffffffff, UP0 ;  /* 0xffffffffff049887 */ /* 0x000fc80008000000 */
[----:B------:R-:W-:-:S04]  /*04e0*/  ULOP3.LUT UR4, UR4, 0x1, URZ, 0xc0, !UPT ;  /* 0x0000000104047892 */ /* 0x000fc8000f8ec0ff */
[----:B------:R-:W-:-:S11]  /*04f0*/  UISETP.NE.U32.AND UP3, UPT, UR4, 0x1, UPT ;  /* 0x000000010400788c */ /* 0x000fd6000bf65070 */
.L_x_8:
[----:B-1----:R-:W1:Y:S01]  /*0500*/  SHFL.IDX PT, R0, R2, RZ, 0x1f ;  /* 0x00001fff02007589 */ /* 0x002e6200000e0000 */
[----:B------:R-:W-:-:S04]  /*0510*/  UISETP.NE.AND UP0, UPT, UR22, 0x2, UPT ;  /* 0x000000021600788c */ /* 0x000fc8000bf05270 */
[----:B------:R-:W-:Y:S01]  /*0520*/  USEL UR50, URZ, 0x1, UP0 ;  /* 0x00000001ff327887 */ /* 0x000fe20008000000 */
[----:B-1----:R-:W-:-:S13]  /*0530*/  ISETP.NE.AND P0, PT, R0, RZ, PT ;  /* 0x000000ff0000720c */ /* 0x002fda0003f05270 */
[----:B------:R-:W-:Y:S05]  /*0540*/  @P0 BRA `(.L_x_9) ;  /* 0x0000000000d40947 */ /* 0x000fea0003800000 */
[----:B------:R-:W-:Y:S01]  /*0550*/  ELECT P0, URZ, PT ;  /* 0x0000000000ff782f */ /* 0x000fe20003800000 */
[----:B------:R-:W-:-:S12]  /*0560*/  BSSY.RECONVERGENT B0, `(.L_x_9) ;  /* 0x0000033000007945 */ /* 0x000fd80003800200 */
[----:B------:R-:W-:Y:S05]  /*0570*/  @!P0 BRA `(.L_x_10) ;  /* 0x0000000000c48947 */ /* 0x000fea0003800000 */
[----:B------:R-:W1:Y:S01]  /*0580*/  S2UR UR4, SR_CgaCtaId ;  /* 0x00000000000479c3 */ /* 0x000e620000008800 */
[----:B------:R-:W-:Y:S01]  /*0590*/  UMOV UR5, 0x400 ;  /* 0x0000040000057882 */ /* 0x000fe20000000000 */
[----:B------:R-:W-:Y:S02]  /*05a0*/  UMOV UR6, 0x1 ;  /* 0x0000000100067882 */ /* 0x000fe40000000000 */
[----:B------:R-:W-:-:S04]  /*05b0*/  UIADD3 UR6, UPT, UPT, -UR6, 0x100000, URZ ;  /* 0x0010000006067890 */ /* 0x000fc8000fffe1ff */
[----:B------:R-:W-:Y:S02]  /*05c0*/  USHF.L.U32 UR7, UR6, 0xb, URZ ;  /* 0x0000000b06077899 */ /* 0x000fe400080006ff */
[----:B------:R-:W-:Y:S02]  /*05d0*/  USHF.L.U32 UR6, UR6, 0x1, URZ ;  /* 0x0000000106067899 */ /* 0x000fe400080006ff */
[----:B-1----:R-:W-:Y:S01]  /*05e0*/  ULEA UR4, UR4, UR5, 0x18 ;  /* 0x0000000504047291 */ /* 0x002fe2000f8ec0ff */
[----:B------:R-:W1:Y:S11]  /*05f0*/  FENCE.VIEW.ASYNC.S ;  /* 0x00000000000073c6 */ /* 0x000e760000000000 */
[----:B-1----:R1:W2:Y:S01]  /*0600*/  SYNCS.EXCH.64 URZ, [UR4], UR6 ;  /* 0x0000000604ff75b2 */ /* 0x0022a20008000100 */
[----:B------:R1:W3:Y:S01]  /*0610*/  SYNCS.EXCH.64 URZ, [UR4+0xa0], UR6 ;  /* 0x0000a00604ff75b2 */ /* 0x0002e20008000100 */
[----:B------:R1:W4:Y:S01]  /*0620*/  SYNCS.EXCH.64 URZ, [UR4+0x8], UR6 ;  /* 0x0000080604ff75b2 */ /* 0x0003220008000100 */
[----:B------:R1:W1:Y:S01]  /*0630*/  SYNCS.EXCH.64 URZ, [UR4+0xa8], UR6 ;  /* 0x0000a80604ff75b2 */ /* 0x0002620008000100 */
        /* <DEDUP_REMOVED lines=36> */
[----:B--234-:R-:W-:Y:S01]  /*0880*/  NOP ;  /* 0x0000000000007918 */ /* 0x01cfe20000000000 */
.L_x_10:
[----:B-1----:R-:W-:Y:S05]  /*0890*/  BSYNC.RECONVERGENT B0 ;  /* 0x0000000000007941 */ /* 0x002fea0003800200 */
.L_x_9:
[----:B------:R-:W1:Y:S01]  /*08a0*/  SHFL.IDX PT, R0, R2, RZ, 0x1f ;  /* 0x00001fff02007589 */ /* 0x000e6200000e0000 */
[----:B------:R-:W-:Y:S01]  /*08b0*/  NOP ;  /* 0x0000000000007918 */ /* 0x000fe20000000000 */
[----:B-1----:R-:W-:-:S13]  /*08c0*/  ISETP.NE.AND P0, PT, R0, 0x1, PT ;  /* 0x000000010000780c */ /* 0x002fda0003f05270 */
[----:B------:R-:W-:Y:S05]  /*08d0*/  @P0 BRA `(.L_x_11) ;  /* 0x0000000000400947 */ /* 0x000fea0003800000 */
[----:B------:R-:W1:Y:S01]  /*08e0*/  S2UR UR4, SR_CgaCtaId ;  /* 0x00000000000479c3 */ /* 0x000e620000008800 */
[----:B------:R-:W-:Y:S01]  /*08f0*/  UMOV UR5, 0x400 ;  /* 0x0000040000057882 */ /* 0x000fe20000000000 */
[----:B------:R-:W-:Y:S01]  /*0900*/  UMOV UR8, 0x20 ;  /* 0x0000002000087882 */ /* 0x000fe20000000000 */
[----:B------:R-:W-:Y:S01]  /*0910*/  UMOV UR6, 0x80 ;  /* 0x0000008000067882 */ /* 0x000fe20000000000 */
[----:B------:R-:W-:-:S04]  /*0920*/  UIADD3 UR8, UPT, UPT, -UR8, 0x100000, URZ ;  /* 0x0010000008087890 */ /* 0x000fc8000fffe1ff */
[----:B------:R-:W-:Y:S02]  /*0930*/  USHF.L.U32 UR9, UR8, 0xb, URZ ;  /* 0x0000000b08097899 */ /* 0x000fe400080006ff */
[----:B------:R-:W-:Y:S02]  /*0940*/  USHF.L.U32 UR8, UR8, 0x1, URZ ;  /* 0x0000000108087899 */ /* 0x000fe400080006ff */
[----:B------:R-:W-:-:S04]  /*0950*/  UIADD3 UR6, UPT, UPT, -UR6, 0x100000, URZ ;  /* 0x0010000006067890 */ /* 0x000fc8000fffe1ff */
[----:B------:R-:W-:Y:S02]  /*0960*/  USHF.L.U32 UR7, UR6, 0xb, URZ ;  /* 0x0000000b06077899 */ /* 0x000fe400080006ff */
[----:B------:R-:W-:Y:S01]  /*0970*/  USHF.L.U32 UR6, UR6, 0x1, URZ ;  /* 0x0000000106067899 */ /* 0x000fe200080006ff */
[----:B------:R-:W-:Y:S01]  /*0980*/  ELECT P0, URZ, PT ;  /* 0x0000000000ff782f */ /* 0x000fe20003800000 */
[----:B-1----:R-:W-:Y:S01]  /*0990*/  ULEA UR4, UR4, UR5, 0x18 ;  /* 0x0000000504047291 */ /* 0x002fe2000f8ec0ff */
[----:B------:R-:W1:Y:S11]  /*09a0*/  FENCE.VIEW.ASYNC.S ;  /* 0x00000000000073c6 */ /* 0x000e760000000000 */
[----:B-1----:R1:W2:Y:S01]  /*09b0*/  SYNCS.EXCH.64 URZ, [UR4+0x140], UR8 ;  /* 0x0001400804ff75b2 */ /* 0x0022a20008000100 */
[----:B------:R1:W3:Y:S01]  /*09c0*/  SYNCS.EXCH.64 URZ, [UR4+0x148], UR6 ;  /* 0x0001480604ff75b2 */ /* 0x0002e20008000100 */
[----:B------:R-:W-:Y:S01]  /*09d0*/  NOP ;  /* 0x0000000000007918 */ /* 0x000fe20000000000 */
.L_x_11:
[----:B------:R-:W4:Y:S01]  /*09e0*/  SHFL.IDX PT, R0, R2, RZ, 0x1f ;  /* 0x00001fff02007589 */ /* 0x000f2200000e0000 */
[----:B------:R-:W-:Y:S01]  /*09f0*/  NOP ;  /* 0x0000000000007918 */ /* 0x000fe20000000000 */
[----:B----4-:R-:W-:-:S13]  /*0a00*/  ISETP.NE.AND P0, PT, R0, 0x3, PT ;  /* 0x000000030000780c */ /* 0x010fda0003f05270 */
[----:B------:R-:W-:Y:S05]  /*0a10*/  @P0 BRA `(.L_x_12) ;  /* 0x0000000000300947 */ /* 0x000fea0003800000 */
[----:B-1----:R-:W1:Y:S01]  /*0a20*/  S2UR UR4, SR_CgaCtaId ;  /* 0x00000000000479c3 */ /* 0x002e620000008800 */
[----:B------:R-:W-:Y:S01]  /*0a30*/  UMOV UR5, 0x400 ;  /* 0x0000040000057882 */ /* 0x000fe20000000000 */
[----:B------:R-:W-:Y:S01]  /*0a40*/  UMOV UR6, 0x20 ;  /* 0x0000002000067882 */ /* 0x000fe20000000000 */
[----:B------:R-:W-:Y:S01]  /*0a50*/  ELECT P0, URZ, PT ;  /* 0x0000000000ff782f */ /* 0x000fe20003800000 */
[----:B------:R-:W-:-:S04]  /*0a60*/  UIADD3 UR6, UPT, UPT, -UR6, 0x100000, URZ ;  /* 0x0010000006067890 */ /* 0x000fc8000fffe1ff */
[----:B------:R-:W-:Y:S02]  /*0a70*/  USHF.L.U32 UR7, UR6, 0xb, URZ ;  /* 0x0000000b06077899 */ /* 0x000fe400080006ff */
[----:B------:R-:W-:Y:S02]  /*0a80*/  USHF.L.U32 UR6, UR6, 0x1, URZ ;  /* 0x0000000106067899 */ /* 0x000fe400080006ff */
[----:B-1----:R-:W-:Y:S01]  /*0a90*/  ULEA UR4, UR4, UR5, 0x18 ;  /* 0x0000000504047291 */ /* 0x002fe2000f8ec0ff */
[----:B------:R-:W1:Y:S11]  /*0aa0*/  FENCE.VIEW.ASYNC.S ;  /* 0x00000000000073c6 */ /* 0x000e760000000000 */
[----:B-1----:R4:W1:Y:S01]  /*0ab0*/  SYNCS.EXCH.64 URZ, [UR4+0x150], UR6 ;  /* 0x0001500604ff75b2 */ /* 0x0028620008000100 */
[----:B------:R4:W1:Y:S02]  /*0ac0*/  SYNCS.EXCH.64 URZ, [UR4+0x158], UR6 ;  /* 0x0001580604ff75b2 */ /* 0x0008640008000100 */
[----:B----4-:R-:W-:Y:S01]  /*0ad0*/  NOP ;  /* 0x0000000000007918 */ /* 0x010fe20000000000 */
.L_x_12:
[----:B------:R-:W4:Y:S01]  /*0ae0*/  SHFL.IDX PT, R0, R2, RZ, 0x1f ;  /* 0x00001fff02007589 */ /* 0x000f2200000e0000 */
[----:B------:R-:W-:Y:S01]  /*0af0*/  NOP ;  /* 0x0000000000007918 */ /* 0x000fe20000000000 */
[----:B----4-:R-:W-:-:S13]  /*0b00*/  ISETP.NE.AND P0, PT, R0, 0x4, PT ;  /* 0x000000040000780c */ /* 0x010fda0003f05270 */
[----:B------:R-:W-:Y:S05]  /*0b10*/  @P0 BRA `(.L_x_13) ;  /* 0x00000000004c0947 */ /* 0x000fea0003800000 */
[----:B-1----:R-:W1:Y:S01]  /*0b20*/  S2UR UR4, SR_CgaCtaId ;  /* 0x00000000000479c3 */ /* 0x002e620000008800 */
[----:B------:R-:W-:Y:S01]  /*0b30*/  UMOV UR6, 0x100 ;  /* 0x0000010000067882 */ /* 0x000fe20000000000 */
[----:B------:R-:W-:Y:S01]  /*0b40*/  UMOV UR5, 0x400 ;  /* 0x0000040000057882 */ /* 0x000fe20000000000 */
[----:B------:R-:W-:Y:S01]  /*0b50*/  USEL UR6, UR6, 0xe0, UP3 ;  /* 0x000000e006067887 */ /* 0x000fe20009800000 */
[----:B------:R-:W-:Y:S01]  /*0b60*/  UMOV UR8, 0x1 ;  /* 0x0000000100087882 */ /* 0x000fe20000000000 */
[----:B------:R-:W-:Y:S01]  /*0b70*/  ELECT P0, URZ, PT ;  /* 0x0000000000ff782f */ /* 0x000fe20003800000 */
[----:B------:R-:W-:-:S04]  /*0b80*/  UIADD3 UR8, UPT, UPT, -UR8, 0x100000, URZ ;  /* 0x0010000008087890 */ /* 0x000fc8000fffe1ff */
[----:B------:R-:W-:Y:S02]  /*0b90*/  USHF.L.U32 UR9, UR8, 0xb, URZ ;  /* 0x0000000b08097899 */ /* 0x000fe400080006ff */
[----:B------:R-:W-:Y:S02]  /*0ba0*/  USHF.L.U32 UR8, UR8, 0x1, URZ ;  /* 0x0000000108087899 */ /* 0x000fe400080006ff */
[----:B------:R-:W-:-:S04]  /*0bb0*/  UIADD3 UR6, UPT, UPT, -UR6, 0x100000, URZ ;  /* 0x0010000006067890 */ /* 0x000fc8000fffe1ff */
[----:B------:R-:W-:Y:S02]  /*0bc0*/  USHF.L.U32 UR7, UR6, 0xb, URZ ;  /* 0x0000000b06077899 */ /* 0x000fe400080006ff */
[----:B------:R-:W-:Y:S02]  /*0bd0*/  USHF.L.U32 UR6, UR6, 0x1, URZ ;  /* 0x0000000106067899 */ /* 0x000fe400080006ff */
[----:B-1----:R-:W-:Y:S01]  /*0be0*/  ULEA UR4, UR4, UR5, 0x18 ;  /* 0x0000000504047291 */ /* 0x002fe2000f8ec0ff */
[----:B------:R-:W1:Y:S11]  /*0bf0*/  FENCE.VIEW.ASYNC.S ;  /* 0x00000000000073c6 */ /* 0x000e760000000000 */
[----:B-1----:R4:W1:Y:S01]  /*0c00*/  SYNCS.EXCH.64 URZ, [UR4+0x160], UR8 ;  /* 0x0001600804ff75b2 */ /* 0x0028620008000100 */
[----:B------:R4:W1:Y:S01]  /*0c10*/  SYNCS.EXCH.64 URZ, [UR4+0x170], UR6 ;  /* 0x0001700604ff75b2 */ /* 0x0008620008000100 */
[----:B------:R4:W1:Y:S01]  /*0c20*/  SYNCS.EXCH.64 URZ, [UR4+0x168], UR8 ;  /* 0x0001680804ff75b2 */ /* 0x0008620008000100 */
[----:B------:R4:W1:Y:S02]  /*0c30*/  SYNCS.EXCH.64 URZ, [UR4+0x178], UR6 ;  /* 0x0001780604ff75b2 */ /* 0x0008640008000100 */
[----:B----4-:R-:W-:Y:S01]  /*0c40*/  NOP ;  /* 0x0000000000007918 */ /* 0x010fe20000000000 */
.L_x_13:
[----:B------:R-:W4:Y:S01]  /*0c50*/  SHFL.IDX PT, R0, R2, RZ, 0x1f ;  /* 0x00001fff02007589 */ /* 0x000f2200000e0000 */
[----:B------:R-:W-:Y:S01]  /*0c60*/  NOP ;  /* 0x0000000000007918 */ /* 0x000fe20000000000 */
[----:B----4-:R-:W-:-:S13]  /*0c70*/  ISETP.NE.AND P0, PT, R0, 0x5, PT ;  /* 0x000000050000780c */ /* 0x010fda0003f05270 */
[----:B------:R-:W-:Y:S05]  /*0c80*/  @P0 BRA `(.L_x_14) ;  /* 0x0000000000580947 */ /* 0x000fea0003800000 */
[----:B-1----:R-:W1:Y:S01]  /*0c90*/  S2UR UR4, SR_CgaCtaId ;  /* 0x00000000000479c3 */ /* 0x002e620000008800 */
        /* <DEDUP_REMOVED lines=12> */
[----:B-1----:R4:W1:Y:S01]  /*0d60*/  SYNCS.EXCH.64 URZ, [UR4+0x180], UR8 ;  /* 0x0001800804ff75b2 */ /* 0x0028620008000100 */
[----:B------:R4:W1:Y:S01]  /*0d70*/  SYNCS.EXCH.64 URZ, [UR4+0x1a0], UR6 ;  /* 0x0001a00604ff75b2 */ /* 0x0008620008000100 */
[----:B------:R4:W1:Y:S01]  /*0d80*/  SYNCS.EXCH.64 URZ, [UR4+0x188], UR8 ;  /* 0x0001880804ff75b2 */ /* 0x0008620008000100 */
[----:B------:R4:W1:Y:S01]  /*0d90*/  SYNCS.EXCH.64 URZ, [UR4+0x1a8], UR6 ;  /* 0x0001a80604ff75b2 */ /* 0x0008620008000100 */
[----:B------:R4:W1:Y:S01]  /*0da0*/  SYNCS.EXCH.64 URZ, [UR4+0x190], UR8 ;  /* 0x0001900804ff75b2 */ /* 0x0008620008000100 */
[----:B------:R4:W1:Y:S01]  /*0db0*/  SYNCS.EXCH.64 URZ, [UR4+0x1b0], UR6 ;  /* 0x0001b00604ff75b2 */ /* 0x0008620008000100 */
[----:B------:R4:W1:Y:S01]  /*0dc0*/  SYNCS.EXCH.64 URZ, [UR4+0x198], UR8 ;  /* 0x0001980804ff75b2 */ /* 0x0008620008000100 */
[----:B------:R4:W1:Y:S02]  /*0dd0*/  SYNCS.EXCH.64 URZ, [UR4+0x1b8], UR6 ;  /* 0x0001b80604ff75b2 */ /* 0x0008640008000100 */
[----:B----4-:R-:W-:Y:S01]  /*0de0*/  NOP ;  /* 0x0000000000007918 */ /* 0x010fe20000000000 */
.L_x_14:
[----:B------:R-:W4:Y:S01]  /*0df0*/  SHFL.IDX PT, R0, R2, RZ, 0x1f ;  /* 0x00001fff02007589 */ /* 0x000f2200000e0000 */
[----:B------:R-:W1:Y:S01]  /*0e00*/  S2UR UR46, SR_CTAID.X ;  /* 0x00000000002e79c3 */ /* 0x000e620000002500 */
[----:B------:R-:W-:-:S07]  /*0e10*/  NOP ;  /* 0x0000000000007918 */ /* 0x000fce0000000000 */
[----:B------:R-:W1:Y:S01]  /*0e20*/  S2UR UR47, SR_CTAID.Y ;  /* 0x00000000002f79c3 */ /* 0x000e620000002600 */
[----:B----4-:R-:W-:-:S13]  /*0e30*/  ISETP.NE.AND P0, PT, R0, 0x3, PT ;  /* 0x000000030000780c */ /* 0x010fda0003f05270 */
[----:B-1----:R-:W-:Y:S05]  /*0e40*/  @P0 BRA `(.L_x_15) ;  /* 0x0000000000380947 */ /* 0x002fea0003800000 */
[----:B------:R-:W1:Y:S01]  /*0e50*/  S2UR UR4, SR_CgaCtaId ;  /* 0x00000000000479c3 */ /* 0x000e620000008800 */
        /* <DEDUP_REMOVED lines=8> */
[----:B-1----:R1:W4:Y:S01]  /*0ee0*/  SYNCS.EXCH.64 URZ, [UR4+0x1c0], UR6 ;  /* 0x0001c00604ff75b2 */ /* 0x0023220008000100 */
[----:B------:R1:W1:Y:S01]  /*0ef0*/  SYNCS.EXCH.64 URZ, [UR4+0x1d0], UR6 ;  /* 0x0001d00604ff75b2 */ /* 0x0002620008000100 */
[----:B------:R1:W1:Y:S01]  /*0f00*/  SYNCS.EXCH.64 URZ, [UR4+0x1c8], UR6 ;  /* 0x0001c80604ff75b2 */ /* 0x0002620008000100 */
[----:B------:R1:W1:Y:S01]  /*0f10*/  SYNCS.EXCH.64 URZ, [UR4+0x1d8], UR6 ;  /* 0x0001d80604ff75b2 */ /* 0x0002620008000100 */
[----:B------:R-:W-:Y:S01]  /*0f20*/  NOP ;  /* 0x0000000000007918 */ /* 0x000fe20000000000 */
.L_x_15:
[----:B------:R-:W-:-:S05]  /*0f30*/  CS2R.32 R252, SR_CgaSize ;  /* 0x0000000000fc7805 */ /* 0x000fca0000008a00 */
[----:B------:R-:W-:-:S05]  /*0f40*/  IMAD R252, R252, -0xa0, RZ ;  /* 0xffffff60fcfc7824 */ /* 0x000fca00078e02ff */
[----:B------:R-:W-:-:S14]  /*0f50*/  R2UR UR5, R252 ;  /* 0x00000000fc0572ca */ /* 0x000fdc00000e0000 */
[----:B------:R-:W5:Y:S01]  /*0f60*/  LDCU UR5, c[0x0][UR5+0x2b0] ;  /* 0x00005600050577ac */ /* 0x000f620008000800 */
[----:B------:R-:W-:Y:S01]  /*0f70*/  I2FP.F32.U32 R0, UR46 ;  /* 0x0000002e00007c45 */ /* 0x000fe20008201000 */
[----:B------:R-:W-:Y:S01]  /*0f80*/  NOP ;  /* 0x0000000000007918 */ /* 0x000fe20000000000 */
[----:B------:R-:W-:Y:S02]  /*0f90*/  I2FP.F32.U32 R3, UR47 ;  /* 0x0000002f00037c45 */ /* 0x000fe40008201000 */
[----:B------:R-:W-:-:S05]  /*0fa0*/  CS2R.32 R252, SR_CgaSize ;  /* 0x0000000000fc7805 */ /* 0x000fca0000008a00 */
[----:B------:R-:W-:-:S05]  /*0fb0*/  IMAD R252, R252, -0xa0, RZ ;  /* 0xffffff60fcfc7824 */ /* 0x000fca00078e02ff */
[----:B-1----:R-:W-:-:S14]  /*0fc0*/  R2UR UR4, R252 ;  /* 0x00000000fc0472ca */ /* 0x002fdc00000e0000 */
[----:B------:R-:W1:Y:S01]  /*0fd0*/  LDCU UR4, c[0x0][UR4+0x2b4] ;  /* 0x00005680040477ac */ /* 0x000e620008000800 */
[----:B------:R-:W1:Y:S01]  /*0fe0*/  S2UR UR36, SR_CTAID.Z ;  /* 0x00000000002479c3 */ /* 0x000e620000002700 */
[----:B------:R-:W-:-:S05]  /*0ff0*/  CS2R.32 R252, SR_CgaSize ;  /* 0x0000000000fc7805 */ /* 0x000fca0000008a00 */
[----:B------:R-:W-:-:S05]  /*1000*/  IMAD R252, R252, -0xa0, RZ ;  /* 0xffffff60fcfc7824 */ /* 0x000fca00078e02ff */
[----:B------:R-:W-:-:S14]  /*1010*/  R2UR UR7, R252 ;  /* 0x00000000fc0772ca */ /* 0x000fdc00000e0000 */
[----:B------:R-:W2:Y:S01]  /*1020*/  LDCU UR7, c[0x0][UR7+0x2a0] ;  /* 0x00005400070777ac */ /* 0x000ea20008000800 */
[----:B------:R-:W3:Y:S01]  /*1030*/  LDCU UR23, c[0x0][0xb24] ;  /* 0x00016480ff1777ac */ /* 0x000ee20008000800 */
[----:B------:R-:W-:-:S05]  /*1040*/  CS2R.32 R252, SR_CgaSize ;  /* 0x0000000000fc7805 */ /* 0x000fca0000008a00 */
[----:B------:R-:W-:-:S05]  /*1050*/  IMAD R252, R252, -0xa0, RZ ;  /* 0xffffff60fcfc7824 */ /* 0x000fca00078e02ff */
[----:B------:R-:W-:-:S14]  /*1060*/  R2UR UR8, R252 ;  /* 0x00000000fc0872ca */ /* 0x000fdc00000e0000 */
[----:B------:R-:W4:Y:S01]  /*1070*/  LDCU UR8, c[0x0][UR8+0x2a4] ;  /* 0x00005480080877ac */ /* 0x000f220008000800 */
[----:B-----5:R-:W-:-:S04]  /*1080*/  FMUL R0, R0, UR5 ;  /* 0x0000000500007c20 */ /* 0x020fc80008400000 */
[----:B------:R1:W5:Y:S01]  /*1090*/  F2I.U32.TRUNC.NTZ R2, R0 ;  /* 0x0000000000027305 */ /* 0x000362000020f000 */
[----:B---3--:R-:W-:Y:S01]  /*10a0*/  UISETP.GE.AND UP0, UPT, UR23, 0x1, UPT ;  /* 0x000000011700788c */ /* 0x008fe2000bf06270 */
[----:B-1----:R-:W-:Y:S01]  /*10b0*/  FMUL R0, R3, UR4 ;  /* 0x0000000403007c20 */ /* 0x002fe20008400000 */
[----:B-----5:R-:W-:-:S05]  /*10c0*/  R2UR UR4, R2 ;  /* 0x00000000020472ca */ /* 0x020fca00000e0000 */
[----:B------:R-:W1:Y:S08]  /*10d0*/  F2I.U32.TRUNC.NTZ R0, R0 ;  /* 0x0000000000007305 */ /* 0x000e70000020f000 */
[----:B------:R-:W-:-:S04]  /*10e0*/  UIADD3 UR5, UPT, UPT, -UR4, URZ, URZ ;  /* 0x000000ff04057290 */ /* 0x000fc8000fffe1ff */
[----:B--2---:R-:W-:Y:S01]  /*10f0*/  UIMAD UR5, UR7, UR5, UR46 ;  /* 0x00000005070572a4 */ /* 0x004fe2000f8e022e */
[----:B-1----:R-:W-:-:S05]  /*1100*/  R2UR UR6, R0 ;  /* 0x00000000000672ca */ /* 0x002fca00000e0000 */
[----:B------:R-:W-:-:S05]  /*1110*/  IMAD.U32 R0, RZ, RZ, UR5 ;  /* 0x00000005ff007e24 */ /* 0x000fca000f8e00ff */
[----:B------:R1:W-:Y:S03]  /*1120*/  STL [R1], R0 ;  /* 0x0000000001007387 */ /* 0x0003e60000100800 */
[----:B------:R-:W-:-:S04]  /*1130*/  UIADD3 UR4, UPT, UPT, -UR6, URZ, URZ ;  /* 0x000000ff06047290 */ /* 0x000fc8000fffe1ff */
[----:B----4-:R-:W-:-:S06]  /*1140*/  UIMAD UR4, UR8, UR4, UR47 ;  /* 0x00000004080472a4 */ /* 0x010fcc000f8e022f */
[----:B------:R-:W-:Y:S01]  /*1150*/  IMAD.U32 R252, RZ, RZ, UR4 ;  /* 0x00000004fffc7e24 */ /* 0x000fe2000f8e00ff */
[----:B------:R-:W-:Y:S06]  /*1160*/  BAR.SYNC.DEFER_BLOCKING 0x0 ;  /* 0x0000000000007b1d */ /* 0x000fec0000010000 */
[----:B------:R-:W-:Y:S05]  /*1170*/  BRA.U !UP0, `(.L_x_16) ;  /* 0x0000000108d47547 */ /* 0x000fea000b800000 */
[----:B------:R-:W2:Y:S01]  /*1180*/  LDCU.128 UR12, c[0x0][0xb10] ;  /* 0x00016200ff0c77ac */ /* 0x000ea20008000c00 */
[----:B------:R-:W3:Y:S01]  /*1190*/  LDCU UR6, c[0x0][0x370] ;  /* 0x00006e00ff0677ac */ /* 0x000ee20008000800 */
[----:B------:R-:W4:Y:S01]  /*11a0*/  LDCU UR5, c[0x0][0x374] ;  /* 0x00006e80ff0577ac */ /* 0x000f220008000800 */
[----:B------:R-:W5:Y:S01]  /*11b0*/  LDCU UR24, c[0x0][0xb0c] ;  /* 0x00016180ff1877ac */ /* 0x000f620008000800 */
[----:B------:R-:W1:Y:S01]  /*11c0*/  LDCU UR4, c[0x0][0xb20] ;  /* 0x00016400ff0477ac */ /* 0x000e620008000800 */
[----:B------:R-:W1:Y:S01]  /*11d0*/  LDCU.64 UR8, c[0x0][0xb28] ;  /* 0x00016500ff0877ac */ /* 0x000e620008000a00 */
[----:B--2---:R-:W-:Y:S02]  /*11e0*/  UISETP.NE.AND UP0, UPT, UR14, 0x1, UPT ;  /* 0x000000010e00788c */ /* 0x004fe4000bf05270 */
[----:B----4-:R-:W-:Y:S02]  /*11f0*/  UIMAD.WIDE.U32 UR10, UR5, UR15, URZ ;  /* 0x0000000f050a72a5 */ /* 0x010fe4000f8e00ff */
[----:B---3--:R-:W-:-:S02]  /*1200*/  UIMAD.WIDE.U32 UR18, UR6, UR12, URZ ;  /* 0x0000000c061272a5 */ /* 0x008fc4000f8e00ff */
[----:B-----5:R-:W-:Y:S02]  /*1210*/  UISETP.NE.AND UP1, UPT, UR24, 0x1, UPT ;  /* 0x000000011800788c */ /* 0x020fe4000bf25270 */
[----:B------:R-:W-:Y:S01]  /*1220*/  UISETP.NE.AND UP4, UPT, UR23, 0x1, UPT ;  /* 0x000000011700788c */ /* 0x000fe2000bf85270 */
[----:B------:R-:W-:Y:S02]  /*1230*/  UMOV UR10, UR11 ;  /* 0x0000000b000a7c82 */ /* 0x000fe40008000000 */
[----:B------:R-:W-:Y:S01]  /*1240*/  UMOV UR18, UR19 ;  /* 0x0000001300127c82 */ /* 0x000fe20008000000 */
[----:B-1----:R-:W-:Y:S02]  /*1250*/  @UP0 USHF.R.U32.HI UR5, URZ, UR4, UR10 ;  /* 0x00000004ff050299 */ /* 0x002fe4000801160a */
[----:B------:R-:W-:Y:S02]  /*1260*/  UIMAD.WIDE.U32 UR20, UR47, UR15, URZ ;  /* 0x0000000f2f1472a5 */ /* 0x000fe4000f8e00ff */
[----:B------:R-:W-:-:S02]  /*1270*/  UIMAD.WIDE.U32 UR10, UR5, UR8, URZ ;  /* 0x00000008050a72a5 */ /* 0x000fc4000f8e00ff */
[----:B------:R-:W-:Y:S02]  /*1280*/  @UP1 USHF.R.U32.HI UR6, URZ, UR13, UR18 ;  /* 0x0000000dff061299 */ /* 0x000fe40008011612 */
[----:B------:R-:W-:Y:S02]  /*1290*/  UIMAD.WIDE.U32 UR16, UR46, UR12, URZ ;  /* 0x0000000c2e1072a5 */ /* 0x000fe4000f8e00ff */
[----:B------:R-:W-:Y:S01]  /*12a0*/  UIMAD.WIDE.U32 UR18, UR6, UR8, URZ ;  /* 0x00000008061272a5 */ /* 0x000fe2000f8e00ff */
[----:B------:R-:W-:Y:S01]  /*12b0*/  UMOV UR20, UR21 ;  /* 0x0000001500147c82 */ /* 0x000fe20008000000 */
[----:B------:R-:W-:Y:S01]  /*12c0*/  UMOV UR10, UR11 ;  /* 0x0000000b000a7c82 */ /* 0x000fe20008000000 */
[----:B------:R-:W-:Y:S02]  /*12d0*/  USHF.R.U32.HI UR20, URZ, UR4, UR20 ;  /* 0x00000004ff147299 */ /* 0x000fe40008011614 */
[----:B------:R-:W-:Y:S02]  /*12e0*/  @UP4 USHF.R.U32.HI UR5, URZ, UR9, UR10 ;  /* 0x00000009ff054299 */ /* 0x000fe4000801160a */
[----:B------:R-:W-:Y:S01]  /*12f0*/  UMOV UR7, UR19 ;  /* 0x0000001300077c82 */ /* 0x000fe20008000000 */
[----:B------:R-:W-:Y:S01]  /*1300*/  UMOV UR16, UR17 ;  /* 0x0000001100107c82 */ /* 0x000fe20008000000 */
[----:B------:R-:W-:-:S02]  /*1310*/  @UP4 USHF.R.U32.HI UR6, URZ, UR9, UR7 ;  /* 0x00000009ff064299 */ /* 0x000fc40008011607 */
[----:B------:R-:W-:Y:S02]  /*1320*/  USHF.R.U32.HI UR13, URZ, UR13, UR16 ;  /* 0x0000000dff0d7299 */ /* 0x000fe40008011610 */
[----:B------:R-:W-:Y:S02]  /*1330*/  USEL UR4, UR47, UR20, !UP0 ;  /* 0x000000142f047287 */ /* 0x000fe4000c000000 */
[----:B------:R-:W-:Y:S02]  /*1340*/  UIMAD UR7, UR5, UR23, URZ ;  /* 0x00000017050772a4 */ /* 0x000fe4000f8e02ff */
[----:B------:R-:W-:Y:S02]  /*1350*/  USEL UR5, UR46, UR13, !UP1 ;  /* 0x0000000d2e057287 */ /* 0x000fe4000c800000 */
[----:B------:R-:W-:Y:S02]  /*1360*/  UIMAD UR12, UR6, UR23, URZ ;  /* 0x00000017060c72a4 */ /* 0x000fe4000f8e02ff */
[----:B------:R-:W-:-:S02]  /*1370*/  UISETP.GE.AND UP0, UPT, UR4, UR7, UPT ;  /* 0x000000070400728c */ /* 0x000fc4000bf06270 */
[----:B------:R-:W-:Y:S02]  /*1380*/  UIMAD.WIDE.U32 UR10, UR4, UR8, URZ ;  /* 0x00000008040a72a5 */ /* 0x000fe4000f8e00ff */
[----:B------:R-:W-:Y:S02]  /*1390*/  UISETP.GE.OR UP0, UPT, UR5, UR12, UP0 ;  /* 0x0000000c0500728c */ /* 0x000fe40008706670 */
[----:B------:R-:W-:Y:S02]  /*13a0*/  UIMAD.WIDE.U32 UR12, UR5, UR8, URZ ;  /* 0x00000008050c72a5 */ /* 0x000fe4000f8e00ff */
[----:B------:R-:W-:Y:S01]  /*13b0*/  UIADD3 UR10, UPT, UPT, -UR4, URZ, URZ ;  /* 0x000000ff040a7290 */ /* 0x000fe2000fffe1ff */
[----:B------:R-:W-:Y:S01]  /*13c0*/  UMOV UR8, UR11 ;  /* 0x0000000b00087c82 */ /* 0x000fe20008000000 */
[----:B------:R-:W-:Y:S02]  /*13d0*/  UIADD3 UR11, UPT, UPT, -UR5, URZ, URZ ;  /* 0x000000ff050b7290 */ /* 0x000fe4000fffe1ff */
[----:B------:R-:W-:-:S03]  /*13e0*/  USHF.R.U32.HI UR8, URZ, UR9, UR8 ;  /* 0x00000009ff087299 */ /* 0x000fc60008011608 */
[----:B------:R-:W-:Y:S01]  /*13f0*/  @!UP0 UMOV UR7, UR13 ;  /* 0x0000000d00078c82 */ /* 0x000fe20008000000 */
[----:B------:R-:W-:Y:S02]  /*1400*/  UIMAD UR47, UR14, UR10, UR47 ;  /* 0x0000000a0e2f72a4 */ /* 0x000fe4000f8e022f */
[----:B------:R-:W-:Y:S02]  /*1410*/  USEL UR8, UR4, UR8, !UP4 ;  /* 0x0000000804087287 */ /* 0x000fe4000e000000 */
[----:B------:R-:W-:Y:S02]  /*1420*/  @!UP0 USHF.R.U32.HI UR7, URZ, UR9, UR7 ;  /* 0x00000009ff078299 */ /* 0x000fe40008011607 */
[----:B------:R-:W-:Y:S02]  /*1430*/  UIADD3 UR9, UPT, UPT, -UR8, URZ, URZ ;  /* 0x000000ff08097290 */ /* 0x000fe4000fffe1ff */
[----:B------:R-:W-:Y:S02]  /*1440*/  @!UP0 USEL UR7, UR5, UR7, !UP4 ;  /* 0x0000000705078287 */ /* 0x000fe4000e000000 */
[----:B------:R-:W-:-:S02]  /*1450*/  UIMAD UR9, UR23, UR9, UR4 ;  /* 0x00000009170972a4 */ /* 0x000fc4000f8e0204 */
[----:B------:R-:W-:Y:S02]  /*1460*/  @!UP0 UIADD3 UR8, UPT, UPT, UR8, -UR7, URZ ;  /* 0x8000000708088290 */ /* 0x000fe4000fffe0ff */
[----:B------:R-:W-:Y:S02]  /*1470*/  @!UP0 UIMAD UR6, UR9, UR6, UR7 ;  /* 0x00000006090682a4 */ /* 0x000fe4000f8e0207 */
[----:B------:R-:W-:Y:S02]  /*1480*/  @!UP0 UIMAD UR4, UR8, UR23, UR5 ;  /* 0x00000017080482a4 */ /* 0x000fe4000f8e0205 */
[----:B------:R-:W-:Y:S02]  /*1490*/  UIMAD UR46, UR24, UR11, UR46 ;  /* 0x0000000b182e72a4 */ /* 0x000fe4000f8e022e */
[----:B------:R-:W-:Y:S01]  /*14a0*/  UIMAD UR47, UR4, UR14, UR47 ;  /* 0x0000000e042f72a4 */ /* 0x000fe2000f8e022f */
[----:B------:R-:W-:Y:S02]  /*14b0*/  @!UP0 UMOV UR5, UR6 ;  /* 0x0000000600058c82 */ /* 0x000fe40008000000 */
[----:B------:R-:W-:-:S12]  /*14c0*/  UIMAD UR46, UR5, UR24, UR46 ;  /* 0x00000018052e72a4 */ /* 0x000fd8000f8e022e */
.L_x_16:
[----:B------:R-:W2:Y:S01]  /*14d0*/  LDCU UR4, c[0x0][0xb30] ;  /* 0x00016600ff0477ac */ /* 0x000ea20008000800 */
[----:B------:R-:W3:Y:S01]  /*14e0*/  S2UR UR5, SR_CgaCtaId ;  /* 0x00000000000579c3 */ /* 0x000ee20000008800 */
[----:B--2---:R-:W-:-:S09]  /*14f0*/  UISETP.NE.AND UP0, UPT, UR4, 0x1, UPT ;  /* 0x000000010400788c */ /* 0x004fd2000bf05270 */
[----:B---3--:R-:W-:Y:S05]  /*1500*/  BRA.U UP0, `(.L_x_17) ;  /* 0x0000000100447547 */ /* 0x008fea000b800000 */
[----:B------:R-:W2:Y:S01]  /*1510*/  LDCU.128 UR12, c[0x0][0xb10] ;  /* 0x00016200ff0c77ac */ /* 0x000ea20008000c00 */
[----:B------:R-:W3:Y:S01]  /*1520*/  LDCU UR10, c[0x0][0xb0c] ;  /* 0x00016180ff0a77ac */ /* 0x000ee20008000800 */
[----:B------:R-:W4:Y:S01]  /*1530*/  LDCU UR11, c[0x0][0xb20] ;  /* 0x00016400ff0b77ac */ /* 0x000f220008000800 */
[----:B--2---:R-:W-:Y:S02]  /*1540*/  UIMAD.WIDE.U32 UR8, UR46, UR12, URZ ;  /* 0x0000000c2e0872a5 */ /* 0x004fe4000f8e00ff */
[----:B------:R-:W-:Y:S02]  /*1550*/  UIMAD.WIDE.U32 UR6, UR47, UR15, URZ ;  /* 0x0000000f2f0672a5 */ /* 0x000fe4000f8e00ff */
[----:B---3--:R-:W-:Y:S02]  /*1560*/  UISETP.NE.AND UP1, UPT, UR10, 0x1, UPT ;  /* 0x000000010a00788c */ /* 0x008fe4000bf25270 */
[----:B------:R-:W-:Y:S01]  /*1570*/  UISETP.NE.AND UP0, UPT, UR14, 0x1, UPT ;  /* 0x000000010e00788c */ /* 0x000fe2000bf05270 */
[----:B------:R-:W-:-:S02]  /*1580*/  UMOV UR8, UR9 ;  /* 0x0000000900087c82 */ /* 0x000fc40008000000 */
[----:B------:R-:W-:Y:S01]  /*1590*/  UMOV UR4, UR7 ;  /* 0x0000000700047c82 */ /* 0x000fe20008000000 */
[----:B------:R-:W-:Y:S02]  /*15a0*/  USHF.R.U32.HI UR8, URZ, UR13, UR8 ;  /* 0x0000000dff087299 */ /* 0x000fe40008011608 */
[----:B----4-:R-:W-:Y:S02]  /*15b0*/  USHF.R.U32.HI UR4, URZ, UR11, UR4 ;  /* 0x0000000bff047299 */ /* 0x010fe40008011604 */
[----:B------:R-:W-:Y:S02]  /*15c0*/  USEL UR6, UR46, UR8, !UP1 ;  /* 0x000000082e067287 */ /* 0x000fe4000c800000 */
[----:B------:R-:W-:-:S04]  /*15d0*/  USEL UR4, UR47, UR4, !UP0 ;  /* 0x000000042f047287 */ /* 0x000fc8000c000000 */
[----:B------:R-:W-:Y:S02]  /*15e0*/  UIADD3 UR7, UPT, UPT, UR6, -UR4, URZ ;  /* 0x8000000406077290 */ /* 0x000fe4000fffe0ff */
[----:B------:R-:W-:Y:S02]  /*15f0*/  UIADD3 UR4, UPT, UPT, -UR6, UR4, URZ ;  /* 0x0000000406047290 */ /* 0x000fe4000fffe1ff */
[----:B------:R-:W-:Y:S02]  /*1600*/  UIMAD UR47, UR7, UR14, UR47 ;  /* 0x0000000e072f72a4 */ /* 0x000fe4000f8e022f */
[----:B------:R-:W-:-:S12]  /*1610*/  UIMAD UR46, UR4, UR10, UR46 ;  /* 0x0000000a042e72a4 */ /* 0x000fd8000f8e022e */
.L_x_17:
[----:B------:R-:W-:Y:S01]  /*1620*/  BAR.SYNC.DEFER_BLOCKING 0x0 ;  /* 0x0000000000007b1d */ /* 0x000fe20000010000 */
[----:B------:R-:W-:Y:S01]  /*1630*/  UISETP.NE.AND UP0, UPT, UR22, 0x2, UPT ;  /* 0x000000021600788c */ /* 0x000fe2000bf05270 */
[----:B------:R-:W-:Y:S02]  /*1640*/  ISETP.NE.OR P3, PT, R4, 0x2, !P3 ;  /* 0x000000020400780c */ /* 0x000fe40005f65670 */
[----:B------:R-:W-:Y:S02]  /*1650*/  LOP3.LUT R14, R6, 0x1f, RZ, 0xc0, !PT ;  /* 0x0000001f060e7812 */ /* 0x000fe400078ec0ff */
[----:B------:R-:W2:Y:S04]  /*1660*/  LDCU UR15, c[0x0][0xb24] ;  /* 0x00016480ff0f77ac */ /* 0x000ea80008000800 */
[----:B------:R-:W-:Y:S05]  /*1670*/  BRA.U UP0, `(.L_x_18) ;  /* 0x0000001900d87547 */ /* 0x000fea000b800000 */
[----:B------:R-:W3:Y:S01]  /*1680*/  LDCU UR7, c[0x0][0x38c] ;  /* 0x00007180ff0777ac */ /* 0x000ee20008000800 */
[----:B------:R-:W-:Y:S01]  /*1690*/  PLOP3.LUT P1, PT, PT, PT, UP3, 0x80, 0x8 ;  /* 0x000000000008781c */ /* 0x000fe20003f2f038 */
[----:B------:R-:W-:Y:S01]  /*16a0*/  HFMA2 R12, -RZ, RZ, 0, 0 ;  /* 0x00000000ff0c7431 */ /* 0x000fe200000001ff */
[----:B------:R-:W-:Y:S01]  /*16b0*/  ISETP.EQ.OR P2, PT, R14, RZ, P3 ;  /* 0x000000ff0e00720c */ /* 0x000fe20001f42670 */
[----:B-1----:R-:W-:Y:S01]  /*16c0*/  IMAD.MOV.U32 R0, RZ, RZ, 0x1 ;  /* 0x00000001ff007424 */ /* 0x002fe200078e00ff */
[----:B------:R-:W-:Y:S01]  /*16d0*/  PLOP3.LUT P1, PT, P1, PT, PT, 0x8, 0x80 ;  /* 0x000000000080781c */ /* 0x000fe20000f2e170 */
[----:B------:R-:W-:Y:S01]  /*16e0*/  IMAD.MOV.U32 R9, RZ, RZ, RZ ;  /* 0x000000ffff097224 */ /* 0x000fe200078e00ff */
[----:B------:R-:W-:Y:S01]  /*16f0*/  MOV R11, 0x1 ;  /* 0x00000001000b7802 */ /* 0x000fe20000000f00 */
[----:B------:R-:W-:Y:S01]  /*1700*/  IMAD.MOV.U32 R10, RZ, RZ, RZ ;  /* 0x000000ffff0a7224 */ /* 0x000fe200078e00ff */
[----:B------:R-:W1:Y:S01]  /*1710*/  LDCU UR40, c[0x0][0x370] ;  /* 0x00006e00ff2877ac */ /* 0x000e620008000800 */
[----:B------:R-:W4:Y:S01]  /*1720*/  LDCU.64 UR26, c[0x0][0x348] ;  /* 0x00006900ff1a77ac */ /* 0x000f220008000a00 */
[----:B------:R-:W1:Y:S01]  /*1730*/  LDCU UR39, c[0x0][0x374] ;  /* 0x00006e80ff2777ac */ /* 0x000e620008000800 */
[----:B---3--:R-:W-:-:S02]  /*1740*/  UIADD3 UR6, UPT, UPT, UR7, 0x1f, URZ ;  /* 0x0000001f07067890 */ /* 0x008fc4000fffe0ff */
[----:B------:R-:W-:Y:S02]  /*1750*/  UIADD3 UR44, UPT, UPT, UR7, 0x3e, URZ ;  /* 0x0000003e072c7890 */ /* 0x000fe4000fffe0ff */
[----:B------:R-:W-:-:S04]  /*1760*/  USHF.R.S32.HI UR4, URZ, 0x1f, UR6 ;  /* 0x0000001fff047899 */ /* 0x000fc80008011406 */
[----:B------:R-:W-:Y:S02]  /*1770*/  ULEA.HI UR4, UR4, UR6, URZ, 0x5 ;  /* 0x0000000604047291 */ /* 0x000fe4000f8f28ff */
[----:B------:R-:W-:Y:S02]  /*1780*/  UIADD3 UR6, UPT, UPT, UR7, -0x1, URZ ;  /* 0xffffffff07067890 */ /* 0x000fe4000fffe0ff */
[----:B------:R-:W-:Y:S02]  /*1790*/  USHF.R.S32.HI UR42, URZ, 0x5, UR4 ;  /* 0x00000005ff2a7899 */ /* 0x000fe40008011404 */
[----:B------:R-:W-:Y:S02]  /*17a0*/  UISETP.GE.U32.AND UP1, UPT, UR6, -0x3f, UPT ;  /* 0xffffffc10600788c */ /* 0x000fe4000bf26070 */
[----:B------:R-:W-:Y:S01]  /*17b0*/  UISETP.LT.U32.AND UP0, UPT, UR42, 0x14, UPT ;  /* 0x000000142a00788c */ /* 0x000fe2000bf01070 */
[----:B------:R-:W-:-:S03]  /*17c0*/  UMOV UR7, URZ ;  /* 0x000000ff00077c82 */ /* 0x000fc60008000000 */
[----:B------:R-:W-:-:S04]  /*17d0*/  USEL UR41, UR42, 0x14, UP0 ;  /* 0x000000142a297887 */ /* 0x000fc80008000000 */
[----:B------:R-:W-:Y:S02]  /*17e0*/  UIADD3 UR21, UPT, UPT, UR41, -0x1, URZ ;  /* 0xffffffff29157890 */ /* 0x000fe4000fffe0ff */
[----:B------:R-:W-:Y:S02]  /*17f0*/  @UP1 UIADD3 UR21, UPT, UPT, UR41, URZ, URZ ;  /* 0x000000ff29151290 */ /* 0x000fe4000fffe0ff */
[----:B------:R-:W-:Y:S02]  /*1800*/  UIADD3 UR43, UPT, UPT, UR42, -UR41, URZ ;  /* 0x800000292a2b7290 */ /* 0x000fe4000fffe0ff */
[----:B-1--4-:R-:W-:-:S12]  /*1810*/  UIADD3 UR21, UPT, UPT, UR21, 0x1, URZ ;  /* 0x0000000115157890 */ /* 0x012fd8000fffe0ff */
.L_x_36:
[----:B------:R-:W-:Y:S01]  /*1820*/  UISETP.NE.AND UP0, UPT, UR5, URZ, UPT ;  /* 0x000000ff0500728c */ /* 0x000fe2000bf05270 */
[----:B------:R-:W1:Y:S08]  /*1830*/  S2UR UR5, SR_CgaCtaId ;  /* 0x00000000000579c3 */ /* 0x000e700000008800 */
[----:B------:R-:W-:Y:S05]  /*1840*/  BRA.U UP0, `(.L_x_19) ;  /* 0x0000000100347547 */ /* 0x000fea000b800000 */
[----:B------:R-:W3:Y:S01]  /*1850*/  S2R R2, SR_CgaCtaId ;  /* 0x0000000000027919 */ /* 0x000ee20000008800 */
[----:B------:R-:W-:-:S04]  /*1860*/  MOV R3, 0x400 ;  /* 0x0000040000037802 */ /* 0x000fc80000000f00 */
[----:B---3--:R-:W-:Y:S02]  /*1870*/  LEA R2, R2, R3, 0x18 ;  /* 0x0000000302027211 */ /* 0x008fe400078ec0ff */
[----:B------:R-:W-:-:S03]  /*1880*/  SHF.L.U32 R3, R11, 0x1f, RZ ;  /* 0x0000001f0b037819 */ /* 0x000fc600000006ff */
[----:B------:R-:W-:-:S04]  /*1890*/  IMAD R2, R10, 0x8, R2 ;  /* 0x000000080a027824 */ /* 0x000fc800078e0202 */
[----:B------:R-:W3:Y:S02]  /*18a0*/  SYNCS.PHASECHK.TRANS64.TRYWAIT P0, [R2+URZ+0x1d0], R3 ;  /* 0x0001d003020075a7 */ /* 0x000ee400080011ff */
[----:B---3--:R-:W-:Y:S05]  /*18b0*/  @!P0 BRA `(.L_x_20) ;  /* 0x0000009000dc8947 */ /* 0x008fea0003800000 */
.L_x_121:
[----:B------:R3:W-:Y:S02]  /*18c0*/  SYNCS.ARRIVE.TRANS64.A1T0 RZ, [R2+URZ+0x1c0], RZ ;  /* 0x0001c0ff02ff79a7 */ /* 0x0007e400081000ff */
[----:B---3--:R-:W-:-:S05]  /*18d0*/  VIADD R2, R10, 0x1 ;  /* 0x000000010a027836 */ /* 0x008fca0000000000 */
[----:B------:R-:W-:-:S04]  /*18e0*/  ISETP.NE.AND P0, PT, R2, 0x2, PT ;  /* 0x000000020200780c */ /* 0x000fc80003f05270 */
[----:B------:R-:W-:Y:S02]  /*18f0*/  SEL R3, RZ, 0x1, P0 ;  /* 0x00000001ff037807 */ /* 0x000fe40000000000 */
[----:B------:R-:W-:Y:S02]  /*1900*/  SEL R10, R2, RZ, P0 ;  /* 0x000000ff020a7207 */ /* 0x000fe40000000000 */
[----:B------:R-:W-:-:S07]  /*1910*/  LOP3.LUT R11, R11, R3, RZ, 0x3c, !PT ;  /* 0x000000030b0b7212 */ /* 0x000fce00078e3cff */
.L_x_19:
[----:B------:R-:W-:Y:S01]  /*1920*/  UMOV UR4, 0x400 ;  /* 0x0000040000047882 */ /* 0x000fe20000000000 */
[----:B------:R-:W-:Y:S01]  /*1930*/  SHF.L.U32 R2, R0, 0x1f, RZ ;  /* 0x0000001f00027819 */ /* 0x000fe200000006ff */
[----:B-1----:R-:W-:Y:S02]  /*1940*/  ULEA UR4, UR5, UR4, 0x18 ;  /* 0x0000000405047291 */ /* 0x002fe4000f8ec0ff */
[----:B------:R-:W-:Y:S02]  /*1950*/  UISETP.GE.U32.AND UP0, UPT, UR44, 0x3f, UPT ;  /* 0x0000003f2c00788c */ /* 0x000fe4000bf06070 */
[----:B------:R-:W-:Y:S02]  /*1960*/  ULEA UR6, UR7, UR4, 0x3 ;  /* 0x0000000407067291 */ /* 0x000fe4000f8e18ff */
[----:B------:R-:W-:Y:S02]  /*1970*/  USHF.L.U32 UR35, UR46, 0x6, URZ ;  /* 0x000000062e237899 */ /* 0x000fe400080006ff */
[----:B------:R-:W-:Y:S01]  /*1980*/  UIMAD UR11, UR47, 0xf0, URZ ;  /* 0x000000f02f0b78a4 */ /* 0x000fe2000f8e02ff */
[----:B------:R-:W-:-:S04]  /*1990*/  UMOV UR14, URZ ;  /* 0x000000ff000e7c82 */ /* 0x000fc80008000000 */
[----:B------:R1:W3:Y:S01]  /*19a0*/  SYNCS.PHASECHK.TRANS64.TRYWAIT P0, [UR6+0xa0], R2 ;  /* 0x0000a002ff0075a7 */ /* 0x0002e20008001106 */
[----:B------:R-:W-:Y:S06]  /*19b0*/  BRA.U !UP0, `(.L_x_21) ;  /* 0x0000000108a87547 */ /* 0x000fec000b800000 */
[----:B------:R-:W-:Y:S01]  /*19c0*/  UMOV UR13, URZ ;  /* 0x000000ff000d7c82 */ /* 0x000fe20008000000 */
[----:B------:R-:W-:-:S05]  /*19d0*/  UMOV UR6, UR7 ;  /* 0x0000000700067c82 */ /* 0x000fca0008000000 */
.L_x_26:
[----:B-1--4-:R-:W-:Y:S01]  /*19e0*/  @!P3 MOV R2, 0x2600 ;  /* 0x000026000002b802 */ /* 0x012fe20000000f00 */
[----:B------:R-:W-:Y:S01]  /*19f0*/  ULEA UR33, UR6, UR4, 0x3 ;  /* 0x0000000406217291 */ /* 0x000fe2000f8e18ff */
[----:B--23--:R-:W-:Y:S11]  /*1a00*/  @P0 BRA `(.L_x_22) ;  /* 0x00000000000c0947 */ /* 0x00cff60003800000 */
[----:B------:R-:W-:Y:S04]  /*1a10*/  SHF.L.U32 R4, R0, 0x1f, RZ ;  /* 0x0000001f00047819 */ /* 0x000fe800000006ff */
[----:B------:R-:W1:Y:S02]  /*1a20*/  SYNCS.PHASECHK.TRANS64.TRYWAIT P0, [UR33+0xa0], R4 ;  /* 0x0000a004ff0075a7 */ /* 0x000e640008001121 */
[----:B-1----:R-:W-:Y:S05]  /*1a30*/  @!P0 BRA `(.L_x_23) ;  /* 0x0000009000908947 */ /* 0x002fea0003800000 */
.L_x_22:
[----:B------:R3:W-:Y:S01]  /*1a40*/  @!P3 SYNCS.ARRIVE.TRANS64 RZ, [UR33], R2 ;  /* 0x00000002ffffb9a7 */ /* 0x0007e20008000021 */
[----:B------:R-:W-:Y:S04]  /*1a50*/  BSSY.RECONVERGENT B0, `(.L_x_24) ;  /* 0x0000003000007945 */ /* 0x000fe80003800200 */
[----:B------:R-:W-:Y:S05]  /*1a60*/  @P2 BRA `(.L_x_25) ;  /* 0x0000000000042947 */ /* 0x000fea0003800000 */
[----:B--2---:R-:W-:Y:S05]  /*1a70*/  BPT.TRAP 0x1 ;  /* 0x000000040000795c */ /* 0x004fea0000300000 */
.L_x_25:
[----:B--2---:R-:W-:Y:S05]  /*1a80*/  BSYNC.RECONVERGENT B0 ;  /* 0x0000000000007941 */ /* 0x004fea0003800200 */
.L_x_24:
[----:B------:R-:W-:Y:S02]  /*1a90*/  UIADD3 UR7, UPT, UPT, UR6, 0x1, URZ ;  /* 0x0000000106077890 */ /* 0x000fe4000fffe0ff */
[----:B------:R-:W-:Y:S02]  /*1aa0*/  UIADD3 UR18, UP1, UPT, UR26, 0x80, URZ ;  /* 0x000000801a127890 */ /* 0x000fe4000ff3e0ff */
[----:B------:R-:W-:Y:S02]  /*1ab0*/  UISETP.NE.AND UP0, UPT, UR7, 0x14, UPT ;  /* 0x000000140700788c */ /* 0x000fe4000bf05270 */
[----:B------:R-:W-:Y:S02]  /*1ac0*/  ULEA UR32, UR6, UR4, 0xb ;  /* 0x0000000406207291 */ /* 0x000fe4000f8e58ff */
[----:B------:R-:W-:Y:S02]  /*1ad0*/  USEL UR9, URZ, 0x1, UP0 ;  /* 0x00000001ff097887 */ /* 0x000fe40008000000 */
[----:B------:R-:W-:Y:S02]  /*1ae0*/  USEL UR7, UR7, URZ, UP0 ;  /* 0x000000ff07077287 */ /* 0x000fe40008000000 */
[----:B------:R-:W-:Y:S02]  /*1af0*/  USHF.L.U32 UR34, UR13, 0x5, URZ ;  /* 0x000000050d227899 */ /* 0x000fe400080006ff */
[----:B------:R-:W-:Y:S01]  /*1b00*/  ULEA UR8, UR7, UR4, 0x3 ;  /* 0x0000000407087291 */ /* 0x000fe2000f8e18ff */
[----:B------:R-:W-:Y:S01]  /*1b10*/  LOP3.LUT R0, R0, UR9, RZ, 0x3c, !PT ;  /* 0x0000000900007c12 */ /* 0x000fe2000f8e3cff */
[----:B------:R-:W-:Y:S02]  /*1b20*/  UIADD3.X UR19, UPT, UPT, URZ, UR27, URZ, UP1, !UPT ;  /* 0x0000001bff137290 */ /* 0x000fe40008ffe4ff */
[----:B------:R-:W-:Y:S01]  /*1b30*/  UIADD3 UR32, UPT, UPT, UR32, 0x7b00, URZ ;  /* 0x00007b0020207890 */ /* 0x000fe2000fffe0ff */
[----:B---3--:R-:W-:Y:S01]  /*1b40*/  SHF.L.U32 R2, R0, 0x1f, RZ ;  /* 0x0000001f00027819 */ /* 0x008fe200000006ff */
[----:B------:R-:W-:Y:S02]  /*1b50*/  UIADD3 UR16, UP0, UPT, UR26, 0x180, URZ ;  /* 0x000001801a107890 */ /* 0x000fe4000ff1e0ff */
[----:B------:R-:W-:Y:S01]  /*1b60*/  UIADD3 UR13, UPT, UPT, UR13, 0x1, URZ ;  /* 0x000000010d0d7890 */ /* 0x000fe2000fffe0ff */
[----:B------:R4:W2:Y:S01]  /*1b70*/  SYNCS.PHASECHK.TRANS64.TRYWAIT P0, [UR8+0xa0], R2 ;  /* 0x0000a002ff0075a7 */ /* 0x0008a20008001108 */
[----:B------:R-:W-:Y:S01]  /*1b80*/  UIMAD UR8, UR6, 0x1e00, UR4 ;  /* 0x00001e00060878a4 */ /* 0x000fe2000f8e0204 */
[----:B------:R-:W-:Y:S01]  /*1b90*/  UMOV UR22, 0x0 ;  /* 0x0000000000167882 */ /* 0x000fe20000000000 */
[----:B------:R-:W-:Y:S02]  /*1ba0*/  UMOV UR23, 0x10000000 ;  /* 0x1000000000177882 */ /* 0x000fe40000000000 */
[----:B------:R-:W-:Y:S01]  /*1bb0*/  UIADD3 UR8, UPT, UPT, UR8, 0x11b00, URZ ;  /* 0x00011b0008087890 */ /* 0x000fe2000fffe0ff */
[----:B------:R4:W-:Y:S01]  /*1bc0*/  UTMALDG.3D [UR32], [UR18], desc[UR22] ;  /* 0x00001620120075b4 */ /* 0x0009e20008011000 */
[----:B------:R-:W-:Y:S01]  /*1bd0*/  UIADD3.X UR17, UPT, UPT, URZ, UR27, URZ, UP0, !UPT ;  /* 0x0000001bff117290 */ /* 0x000fe200087fe4ff */
[----:B------:R-:W-:Y:S01]  /*1be0*/  UMOV UR12, UR36 ;  /* 0x00000024000c7c82 */ /* 0x000fe20008000000 */
[----:B------:R-:W-:Y:S01]  /*1bf0*/  UMOV UR9, UR33 ;  /* 0x0000002100097c82 */ /* 0x000fe20008000000 */
[----:B------:R-:W-:Y:S01]  /*1c00*/  UMOV UR10, UR34 ;  /* 0x00000022000a7c82 */ /* 0x000fe20008000000 */
[----:B------:R-:W-:Y:S01]  /*1c10*/  UISETP.NE.AND UP0, UPT, UR13, UR21, UPT ;  /* 0x000000150d00728c */ /* 0x000fe2000bf05270 */
[----:B------:R-:W-:Y:S01]  /*1c20*/  UMOV UR14, UR21 ;  /* 0x00000015000e7c82 */ /* 0x000fe20008000000 */
[----:B------:R-:W-:Y:S03]  /*1c30*/  UMOV UR6, UR7 ;  /* 0x0000000700067c82 */ /* 0x000fe60008000000 */
[----:B------:R4:W-:Y:S04]  /*1c40*/  UTMALDG.3D [UR8], [UR16], desc[UR22] ;  /* 0x00001608100075b4 */ /* 0x0009e80008011000 */
[----:B------:R-:W-:Y:S05]  /*1c50*/  BRA.U UP0, `(.L_x_26) ;  /* 0xfffffffd00607547 */ /* 0x000fea000b83ffff */
.L_x_21:
[----:B------:R-:W-:Y:S01]  /*1c60*/  ULEA UR6, UR7, UR4, 0x3 ;  /* 0x0000000407067291 */ /* 0x000fe2000f8e18ff */
[----:B-1--4-:R-:W-:Y:S01]  /*1c70*/  SHF.L.U32 R2, R0, 0x1f, RZ ;  /* 0x0000001f00027819 */ /* 0x012fe200000006ff */
[----:B------:R-:W-:Y:S01]  /*1c80*/  @!P1 SYNCS.ARRIVE.TRANS64.A1T0 RZ, [UR4+0x158], RZ ;  /* 0x000158ffffff99a7 */ /* 0x000fe20008100004 */
[----:B------:R-:W-:-:S06]  /*1c90*/  UISETP.GT.AND UP0, UPT, UR42, UR41, UPT ;  /* 0x000000292a00728c */ /* 0x000fcc000bf04270 */
[----:B--23--:R1:W2:Y:S03]  /*1ca0*/  SYNCS.PHASECHK.TRANS64.TRYWAIT P0, [UR6+0xa0], R2 ;  /* 0x0000a002ff0075a7 */ /* 0x00c2a60008001106 */
[----:B------:R-:W-:Y:S05]  /*1cb0*/  BRA.U !UP0, `(.L_x_27) ;  /* 0x0000000108ac7547 */ /* 0x000fea000b800000 */
[----:B------:R-:W-:Y:S01]  /*1cc0*/  UIADD3 UR13, UPT, UPT, UR43, UR14, URZ ;  /* 0x0000000e2b0d7290 */ /* 0x000fe2000fffe0ff */
[----:B------:R-:W-:-:S11]  /*1cd0*/  UMOV UR6, UR7 ;  /* 0x0000000700067c82 */ /* 0x000fd60008000000 */
.L_x_32:
[----:B-1-3--:R-:W-:Y:S01]  /*1ce0*/  @!P3 MOV R2, 0x2600 ;  /* 0x000026000002b802 */ /* 0x00afe20000000f00 */
[----:B------:R-:W-:Y:S01]  /*1cf0*/  ULEA UR17, UR6, UR4, 0x3 ;  /* 0x0000000406117291 */ /* 0x000fe2000f8e18ff */
[----:B--2-4-:R-:W-:Y:S11]  /*1d00*/  @P0 BRA `(.L_x_28) ;  /* 0x00000000000c0947 */ /* 0x014ff60003800000 */
[----:B------:R-:W-:Y:S04]  /*1d10*/  SHF.L.U32 R4, R0, 0x1f, RZ ;  /* 0x0000001f00047819 */ /* 0x000fe800000006ff */
[----:B------:R-:W1:Y:S02]  /*1d20*/  SYNCS.PHASECHK.TRANS64.TRYWAIT P0, [UR17+0xa0], R4 ;  /* 0x0000a004ff0075a7 */ /* 0x000e640008001111 */
[----:B-1----:R-:W-:Y:S05]  /*1d30*/  @!P0 BRA `(.L_x_29) ;  /* 0x0000008c00e88947 */ /* 0x002fea0003800000 */
.L_x_28:
[----:B------:R2:W-:Y:S01]  /*1d40*/  @!P3 SYNCS.ARRIVE.TRANS64 RZ, [UR17], R2 ;  /* 0x00000002ffffb9a7 */ /* 0x0005e20008000011 */
[----:B------:R-:W-:Y:S04]  /*1d50*/  BSSY.RECONVERGENT B0, `(.L_x_30) ;  /* 0x0000003000007945 */ /* 0x000fe80003800200 */
[----:B------:R-:W-:Y:S05]  /*1d60*/  @P2 BRA `(.L_x_31) ;  /* 0x0000000000042947 */ /* 0x000fea0003800000 */
[----:B------:R-:W-:Y:S05]  /*1d70*/  BPT.TRAP 0x1 ;  /* 0x000000040000795c */ /* 0x000fea0000300000 */
.L_x_31:
[----:B------:R-:W-:Y:S05]  /*1d80*/  BSYNC.RECONVERGENT B0 ;  /* 0x0000000000007941 */ /* 0x000fea0003800200 */
.L_x_30:
[----:B------:R-:W-:Y:S02]  /*1d90*/  UIADD3 UR7, UPT, UPT, UR6, 0x1, URZ ;  /* 0x0000000106077890 */ /* 0x000fe4000fffe0ff */
[----:B------:R-:W-:Y:S02]  /*1da0*/  ULEA UR16, UR6, UR4, 0xb ;  /* 0x0000000406107291 */ /* 0x000fe4000f8e58ff */
[----:B------:R-:W-:Y:S02]  /*1db0*/  UISETP.NE.AND UP0, UPT, UR7, 0x14, UPT ;  /* 0x000000140700788c */ /* 0x000fe4000bf05270 */
[----:B------:R-:W-:Y:S02]  /*1dc0*/  UIADD3 UR24, UP1, UPT, UR26, 0x80, URZ ;  /* 0x000000801a187890 */ /* 0x000fe4000ff3e0ff */
[----:B------:R-:W-:Y:S02]  /*1dd0*/  USEL UR9, URZ, 0x1, UP0 ;  /* 0x00000001ff097887 */ /* 0x000fe40008000000 */
[----:B------:R-:W-:Y:S02]  /*1de0*/  USEL UR7, UR7, URZ, UP0 ;  /* 0x000000ff07077287 */ /* 0x000fe40008000000 */
[----:B------:R-:W-:Y:S02]  /*1df0*/  USHF.L.U32 UR18, UR14, 0x5, URZ ;  /* 0x000000050e127899 */ /* 0x000fe400080006ff */
[----:B------:R-:W-:Y:S01]  /*1e00*/  ULEA UR8, UR7, UR4, 0x3 ;  /* 0x0000000407087291 */ /* 0x000fe2000f8e18ff */
[----:B------:R-:W-:Y:S01]  /*1e10*/  LOP3.LUT R0, R0, UR9, RZ, 0x3c, !PT ;  /* 0x0000000900007c12 */ /* 0x000fe2000f8e3cff */
[----:B------:R-:W-:Y:S02]  /*1e20*/  UIADD3 UR16, UPT, UPT, UR16, 0x7b00, URZ ;  /* 0x00007b0010107890 */ /* 0x000fe4000fffe0ff */
[----:B------:R-:W-:Y:S01]  /*1e30*/  UIADD3.X UR25, UPT, UPT, URZ, UR27, URZ, UP1, !UPT ;  /* 0x0000001bff197290 */ /* 0x000fe20008ffe4ff */
[----:B--2---:R-:W-:Y:S01]  /*1e40*/  SHF.L.U32 R2, R0, 0x1f, RZ ;  /* 0x0000001f00027819 */ /* 0x004fe200000006ff */
[----:B------:R-:W-:Y:S02]  /*1e50*/  UIADD3 UR22, UP0, UPT, UR26, 0x180, URZ ;  /* 0x000001801a167890 */ /* 0x000fe4000ff1e0ff */
[----:B------:R-:W-:Y:S01]  /*1e60*/  UIADD3 UR14, UPT, UPT, UR14, 0x1, URZ ;  /* 0x000000010e0e7890 */ /* 0x000fe2000fffe0ff */
[----:B------:R3:W4:Y:S01]  /*1e70*/  SYNCS.PHASECHK.TRANS64.TRYWAIT P0, [UR8+0xa0], R2 ;  /* 0x0000a002ff0075a7 */ /* 0x0007220008001108 */
[----:B------:R-:W-:Y:S01]  /*1e80*/  UIMAD UR8, UR6, 0x1e00, UR4 ;  /* 0x00001e00060878a4 */ /* 0x000fe2000f8e0204 */
[----:B------:R-:W-:Y:S01]  /*1e90*/  UMOV UR28, 0x0 ;  /* 0x00000000001c7882 */ /* 0x000fe20000000000 */
[----:B------:R-:W-:Y:S01]  /*1ea0*/  UMOV UR29, 0x10000000 ;  /* 0x10000000001d7882 */ /* 0x000fe20000000000 */
[----:B------:R-:W-:Y:S01]  /*1eb0*/  UMOV UR19, UR35 ;  /* 0x0000002300137c82 */ /* 0x000fe20008000000 */
[----:B------:R-:W-:Y:S01]  /*1ec0*/  UMOV UR20, UR36 ;  /* 0x0000002400147c82 */ /* 0x000fe20008000000 */
[----:B------:R-:W-:Y:S01]  /*1ed0*/  UIADD3 UR8, UPT, UPT, UR8, 0x11b00, URZ ;  /* 0x00011b0008087890 */ /* 0x000fe2000fffe0ff */
[----:B------:R3:W-:Y:S01]  /*1ee0*/  UTMALDG.3D [UR16], [UR24], desc[UR28] ;  /* 0x00001c10180075b4 */ /* 0x0007e20008011000 */
[----:B------:R-:W-:Y:S01]  /*1ef0*/  UIADD3.X UR23, UPT, UPT, URZ, UR27, URZ, UP0, !UPT ;  /* 0x0000001bff177290 */ /* 0x000fe200087fe4ff */
[----:B------:R-:W-:Y:S01]  /*1f00*/  UMOV UR12, UR36 ;  /* 0x00000024000c7c82 */ /* 0x000fe20008000000 */
[----:B------:R-:W-:Y:S01]  /*1f10*/  UMOV UR9, UR17 ;  /* 0x0000001100097c82 */ /* 0x000fe20008000000 */
[----:B------:R-:W-:Y:S01]  /*1f20*/  UMOV UR10, UR18 ;  /* 0x00000012000a7c82 */ /* 0x000fe20008000000 */
[----:B------:R-:W-:Y:S01]  /*1f30*/  UISETP.NE.AND UP0, UPT, UR14, UR13, UPT ;  /* 0x0000000d0e00728c */ /* 0x000fe2000bf05270 */
[----:B------:R-:W-:Y:S04]  /*1f40*/  UMOV UR6, UR7 ;  /* 0x0000000700067c82 */ /* 0x000fe80008000000 */
[----:B------:R3:W-:Y:S04]  /*1f50*/  UTMALDG.3D [UR8], [UR22], desc[UR28] ;  /* 0x00001c08160075b4 */ /* 0x0007e80008011000 */
[----:B------:R-:W-:Y:S05]  /*1f60*/  BRA.U UP0, `(.L_x_32) ;  /* 0xfffffffd005c7547 */ /* 0x000fea000b83ffff */
.L_x_27:
[C---:B-1----:R-:W-:Y:S01]  /*1f70*/  LEA R3, R9.reuse, UR4, 0x3 ;  /* 0x0000000409037c11 */ /* 0x042fe2000f8e18ff */
[----:B------:R-:W-:Y:S01]  /*1f80*/  NOP ;  /* 0x0000000000007918 */ /* 0x000fe20000000000 */
[----:B---3--:R-:W-:Y:S02]  /*1f90*/  SHF.L.U32 R2, R12, 0x1f, RZ ;  /* 0x0000001f0c027819 */ /* 0x008fe400000006ff */
[----:B------:R-:W-:Y:S02]  /*1fa0*/  LEA R4, R9, UR4, 0x4 ;  /* 0x0000000409047c11 */ /* 0x000fe4000f8e20ff */
[----:B--2-4-:R-:W1:Y:S02]  /*1fb0*/  SYNCS.PHASECHK.TRANS64.TRYWAIT P0, [R3+URZ+0x160], R2 ;  /* 0x00016002030075a7 */ /* 0x014e6400080011ff */
[----:B-1----:R-:W-:Y:S05]  /*1fc0*/  @!P0 BRA `(.L_x_33) ;  /* 0x0000008c005c8947 */ /* 0x002fea0003800000 */
.L_x_124:
[----:B------:R-:W2:Y:S01]  /*1fd0*/  LDS.128 R4, [R4+0x1f0] ;  /* 0x0001f00004047984 */ /* 0x000ea20000000c00 */
[----:B------:R-:W-:Y:S01]  /*1fe0*/  UISETP.GE.AND UP0, UPT, UR15, 0x1, UPT ;  /* 0x000000010f00788c */ /* 0x000fe2000bf06270 */
[----:B------:R-:W-:Y:S01]  /*1ff0*/  @!PT LDS RZ, [RZ] ;  /* 0x00000000fffff984 */ /* 0x000fe20000000800 */
[----:B------:R-:W-:Y:S01]  /*2000*/  @!PT LDS RZ, [RZ] ;  /* 0x00000000fffff984 */ /* 0x000fe20000000800 */
[----:B------:R-:W-:Y:S01]  /*2010*/  @!PT LDS RZ, [RZ] ;  /* 0x00000000fffff984 */ /* 0x000fe20000000800 */
[----:B------:R-:W-:Y:S01]  /*2020*/  @!PT LDS RZ, [RZ] ;  /* 0x00000000fffff984 */ /* 0x000fe20000000800 */
[----:B------:R3:W-:Y:S06]  /*2030*/  MEMBAR.ALL.CTA ;  /* 0x0000000000007992 */ /* 0x0007ec0000008000 */
[----:B---3--:R-:W3:Y:S01]  /*2040*/  FENCE.VIEW.ASYNC.S ;  /* 0x00000000000073c6 */ /* 0x008ee20000000000 */
[----:B--2---:R-:W-:-:S13]  /*2050*/  LOP3.LUT P0, RZ, R6, 0x1, RZ, 0xc0, !PT ;  /* 0x0000000106ff7812 */ /* 0x004fda000780c0ff */
[----:B---3--:R-:W-:Y:S01]  /*2060*/  VOTEU.ANY UP1, P0 ;  /* 0x0000000000ff7886 */ /* 0x008fe20000020100 */
[----:B------:R-:W-:-:S13]  /*2070*/  PLOP3.LUT P0, PT, PT, PT, UP1, 0x80, 0x8 ;  /* 0x000000000008781c */ /* 0x000fda0003f0f018 */
[----:B-1----:R-:W-:Y:S02]  /*2080*/  @P0 LOP3.LUT R2, R5, 0xffff, RZ, 0xc0, !PT ;  /* 0x0000ffff05020812 */ /* 0x002fe400078ec0ff */
[----:B------:R-:W-:Y:S02]  /*2090*/  @P0 MOV R8, R4 ;  /* 0x0000000400080202 */ /* 0x000fe40000000f00 */
[----:B------:R-:W-:Y:S01]  /*20a0*/  @P0 R2UR UR8, R2 ;  /* 0x00000000020802ca */ /* 0x000fe200000e0000 */
[----:B------:R-:W-:Y:S01]  /*20b0*/  VIADD R2, R3, 0x170 ;  /* 0x0000017003027836 */ /* 0x000fe20000000000 */
[----:B------:R-:W-:Y:S02]  /*20c0*/  @P0 SHF.R.U32.HI R4, RZ, 0x10, R5 ;  /* 0x00000010ff040819 */ /* 0x000fe40000011605 */
[----:B------:R-:W-:Y:S02]  /*20d0*/  @P0 R2UR UR9, R8 ;  /* 0x00000000080902ca */ /* 0x000fe400000e0000 */
[----:B------:R-:W-:-:S02]  /*20e0*/  PRMT R2, RZ, 0x654, R2 ;  /* 0x00000654ff027816 */ /* 0x000fc40000000002 */
[----:B------:R-:W-:Y:S02]  /*20f0*/  @P0 R2UR UR6, R4 ;  /* 0x00000000040602ca */ /* 0x000fe400000e0000 */
[----:B------:R1:W-:Y:S03]  /*2100*/  SYNCS.ARRIVE.TRANS64.RED.A1T0 RZ, [R2+URZ], RZ ;  /* 0x000000ff02ff79a7 */ /* 0x0003e600081004ff */
[----:B------:R-:W-:-:S04]  /*2110*/  @UP1 UMOV UR37, UR8 ;  /* 0x0000000800251c82 */ /* 0x000fc80008000000 */
[----:B------:R-:W-:-:S04]  /*2120*/  @UP1 UMOV UR38, UR9 ;  /* 0x0000000900261c82 */ /* 0x000fc80008000000 */
[----:B------:R-:W-:Y:S01]  /*2130*/  @UP1 UMOV UR36, UR6 ;  /* 0x0000000600241c82 */ /* 0x000fe20008000000 */
[----:B------:R-:W-:Y:S05]  /*2140*/  BRA.U !UP0, `(.L_x_34) ;  /* 0x0000000108d47547 */ /* 0x000fea000b800000 */
[----:B------:R-:W2:Y:S01]  /*2150*/  LDCU.128 UR28, c[0x0][0xb10] ;  /* 0x00016200ff1c77ac */ /* 0x000ea20008000c00 */
[----:B------:R-:W3:Y:S01]  /*2160*/  LDCU UR14, c[0x0][0xb20] ;  /* 0x00016400ff0e77ac */ /* 0x000ee20008000800 */
[----:B------:R-:W4:Y:S01]  /*2170*/  LDCU UR20, c[0x0][0xb0c] ;  /* 0x00016180ff1477ac */ /* 0x000f220008000800 */
[----:B------:R-:W5:Y:S01]  /*2180*/  LDCU.64 UR10, c[0x0][0xb28] ;  /* 0x00016500ff0a77ac */ /* 0x000f620008000a00 */
[----:B------:R-:W-:Y:S02]  /*2190*/  UISETP.NE.AND UP3, UPT, UR15, 0x1, UPT ;  /* 0x000000010f00788c */ /* 0x000fe4000bf65270 */
[----:B--2---:R-:W-:Y:S02]  /*21a0*/  UIMAD.WIDE.U32 UR8, UR39, UR31, URZ ;  /* 0x0000001f270872a5 */ /* 0x004fe4000f8e00ff */
[----:B------:R-:W-:Y:S02]  /*21b0*/  UIMAD.WIDE.U32 UR12, UR40, UR28, URZ ;  /* 0x0000001c280c72a5 */ /* 0x000fe4000f8e00ff */
[----:B------:R-:W-:-:S02]  /*21c0*/  UISETP.NE.AND UP0, UPT, UR30, 0x1, UPT ;  /* 0x000000011e00788c */ /* 0x000fc4000bf05270 */
[----:B------:R-:W-:Y:S01]  /*21d0*/  UIMAD.WIDE.U32 UR18, UR37, UR31, URZ ;  /* 0x0000001f251272a5 */ /* 0x000fe2000f8e00ff */
[----:B------:R-:W-:Y:S02]  /*21e0*/  UMOV UR8, UR9 ;  /* 0x0000000900087c82 */ /* 0x000fe40008000000 */
[----:B------:R-:W-:Y:S01]  /*21f0*/  UMOV UR6, UR13 ;  /* 0x0000000d00067c82 */ /* 0x000fe20008000000 */
[----:B---3--:R-:W-:Y:S02]  /*2200*/  USHF.R.U32.HI UR8, URZ, UR14, UR8 ;  /* 0x0000000eff087299 */ /* 0x008fe40008011608 */
[----:B----4-:R-:W-:Y:S02]  /*2210*/  UISETP.NE.AND UP2, UPT, UR20, 0x1, UPT ;  /* 0x000000011400788c */ /* 0x010fe4000bf45270 */
[----:B------:R-:W-:Y:S02]  /*2220*/  USHF.R.U32.HI UR6, URZ, UR29, UR6 ;  /* 0x0000001dff067299 */ /* 0x000fe40008011606 */
[----:B------:R-:W-:-:S02]  /*2230*/  USEL UR8, UR39, UR8, !UP0 ;  /* 0x0000000827087287 */ /* 0x000fc4000c000000 */
[----:B------:R-:W-:Y:S02]  /*2240*/  USEL UR9, UR40, UR6, !UP2 ;  /* 0x0000000628097287 */ /* 0x000fe4000d000000 */
[----:B-----5:R-:W-:Y:S01]  /*2250*/  UIMAD.WIDE.U32 UR12, UR8, UR10, URZ ;  /* 0x0000000a080c72a5 */ /* 0x020fe2000f8e00ff */
[----:B------:R-:W-:Y:S01]  /*2260*/  UMOV UR6, UR19 ;  /* 0x0000001300067c82 */ /* 0x000fe20008000000 */
[----:B------:R-:W-:Y:S02]  /*2270*/  UIMAD.WIDE.U32 UR16, UR38, UR28, URZ ;  /* 0x0000001c261072a5 */ /* 0x000fe4000f8e00ff */
[----:B------:R-:W-:-:S03]  /*2280*/  UIMAD.WIDE.U32 UR18, UR9, UR10, URZ ;  /* 0x0000000a091272a5 */ /* 0x000fc6000f8e00ff */
[----:B------:R-:W-:Y:S01]  /*2290*/  UMOV UR12, UR13 ;  /* 0x0000000d000c7c82 */ /* 0x000fe20008000000 */
[----:B------:R-:W-:Y:S02]  /*22a0*/  USHF.R.U32.HI UR6, URZ, UR14, UR6 ;  /* 0x0000000eff067299 */ /* 0x000fe40008011606 */
[----:B------:R-:W-:Y:S01]  /*22b0*/  @UP3 USHF.R.U32.HI UR8, URZ, UR11, UR12 ;  /* 0x0000000bff083299 */ /* 0x000fe2000801160c */
[----:B------:R-:W-:Y:S01]  /*22c0*/  UMOV UR16, UR17 ;  /* 0x0000001100107c82 */ /* 0x000fe20008000000 */
[----:B------:R-:W-:Y:S01]  /*22d0*/  UMOV UR18, UR19 ;  /* 0x0000001300127c82 */ /* 0x000fe20008000000 */
[----:B------:R-:W-:Y:S02]  /*22e0*/  USHF.R.U32.HI UR29, URZ, UR29, UR16 ;  /* 0x0000001dff1d7299 */ /* 0x000fe40008011610 */
[----:B------:R-:W-:Y:S02]  /*22f0*/  USEL UR6, UR37, UR6, !UP0 ;  /* 0x0000000625067287 */ /* 0x000fe4000c000000 */
[----:B------:R-:W-:-:S02]  /*2300*/  @UP3 USHF.R.U32.HI UR9, URZ, UR11, UR18 ;  /* 0x0000000bff093299 */ /* 0x000fc40008011612 */
[----:B------:R-:W-:Y:S02]  /*2310*/  UIMAD UR12, UR15, UR8, URZ ;  /* 0x000000080f0c72a4 */ /* 0x000fe4000f8e02ff */
[----:B------:R-:W-:Y:S02]  /*2320*/  USEL UR8, UR38, UR29, !UP2 ;  /* 0x0000001d26087287 */ /* 0x000fe4000d000000 */
[----:B------:R-:W-:Y:S02]  /*2330*/  UIMAD UR14, UR15, UR9, URZ ;  /* 0x000000090f0e72a4 */ /* 0x000fe4000f8e02ff */
[----:B------:R-:W-:Y:S02]  /*2340*/  UISETP.GE.AND UP0, UPT, UR6, UR12, UPT ;  /* 0x0000000c0600728c */ /* 0x000fe4000bf06270 */
[----:B------:R-:W-:Y:S02]  /*2350*/  UIMAD.WIDE.U32 UR12, UR6, UR10, URZ ;  /* 0x0000000a060c72a5 */ /* 0x000fe4000f8e00ff */
[----:B------:R-:W-:-:S02]  /*2360*/  UISETP.GE.OR UP0, UPT, UR8, UR14, UP0 ;  /* 0x0000000e0800728c */ /* 0x000fc40008706670 */
        /* <DEDUP_REMOVED lines=19> */
.L_x_34:
[----:B------:R-:W2:Y:S02]  /*24a0*/  LDCU UR6, c[0x0][0xb30] ;  /* 0x00016600ff0677ac */ /* 0x000ea40008000800 */
[----:B--2---:R-:W-:-:S09]  /*24b0*/  UISETP.NE.AND UP0, UPT, UR6, 0x1, UPT ;  /* 0x000000010600788c */ /* 0x004fd2000bf05270 */
[----:B------:R-:W-:Y:S05]  /*24c0*/  BRA.U UP0, `(.L_x_35) ;  /* 0x0000000100447547 */ /* 0x000fea000b800000 */
        /* <DEDUP_REMOVED lines=17> */
.L_x_35:
[----:B-1----:R-:W2:Y:S01]  /*25e0*/  LDL R2, [R1] ;  /* 0x0000000001027983 */ /* 0x002ea20000100800 */
[----:B------:R-:W-:Y:S02]  /*25f0*/  R2UR UR6, R252 ;  /* 0x00000000fc0672ca */ /* 0x000fe400000e0000 */
[----:B------:R-:W-:-:S11]  /*2600*/  PLOP3.LUT P1, PT, PT, PT, PT, 0x80, 0x8 ;  /* 0x000000000008781c */ /* 0x000fd60003f2f070 */
[----:B------:R-:W-:Y:S01]  /*2610*/  UIADD3 UR47, UPT, UPT, UR37, UR6, URZ ;  /* 0x00000006252f7290 */ /* 0x000fe2000fffe0ff */
[----:B--2---:R-:W-:Y:S01]  /*2620*/  R2UR UR8, R2 ;  /* 0x00000000020872ca */ /* 0x004fe200000e0000 */
[----:B------:R-:W-:-:S05]  /*2630*/  VIADD R2, R9, 0x1 ;  /* 0x0000000109027836 */ /* 0x000fca0000000000 */
[----:B------:R-:W-:-:S04]  /*2640*/  ISETP.NE.AND P0, PT, R2, 0x2, PT ;  /* 0x000000020200780c */ /* 0x000fc80003f05270 */
[----:B------:R-:W-:Y:S02]  /*2650*/  SEL R3, RZ, 0x1, P0 ;  /* 0x00000001ff037807 */ /* 0x000fe40000000000 */
[----:B------:R-:W-:Y:S01]  /*2660*/  SEL R9, R2, RZ, P0 ;  /* 0x000000ff02097207 */ /* 0x000fe20000000000 */
[----:B------:R-:W-:Y:S01]  /*2670*/  UIADD3 UR46, UPT, UPT, UR38, UR8, URZ ;  /* 0x00000008262e7290 */ /* 0x000fe2000fffe0ff */
[----:B------:R-:W-:Y:S01]  /*2680*/  LOP3.LUT R12, R12, R3, RZ, 0x3c, !PT ;  /* 0x000000030c0c7212 */ /* 0x000fe200078e3cff */
[----:B------:R-:W-:Y:S10]  /*2690*/  BRA.U UP1, `(.L_x_36) ;  /* 0xfffffff101607547 */ /* 0x000ff4000b83ffff */
[----:B------:R-:W-:Y:S01]  /*26a0*/  UIADD3 UR8, UPT, UPT, UR4, 0xa0, URZ ;  /* 0x000000a004087890 */ /* 0x000fe2000fffe0ff */
[----:B------:R-:W-:-:S03]  /*26b0*/  SHF.L.U32 R2, R0, 0x1f, RZ ;  /* 0x0000001f00027819 */ /* 0x000fc600000006ff */
[----:B------:R-:W-:-:S09]  /*26c0*/  ULEA UR4, UR7, UR8, 0x3 ;  /* 0x0000000807047291 */ /* 0x000fd2000f8e18ff */
[----:B------:R-:W1:Y:S02]  /*26d0*/  SYNCS.PHASECHK.TRANS64.TRYWAIT P0, [UR4], R2 ;  /* 0x00000002ff0075a7 */ /* 0x000e640008001104 */
[----:B-1----:R-:W-:Y:S05]  /*26e0*/  @!P0 BRA `(.L_x_37) ;  /* 0x0000008400a88947 */ /* 0x002fea0003800000 */
.L_x_126:
[----:B------:R-:W-:-:S04]  /*26f0*/  UIADD3 UR4, UPT, UPT, UR7, 0x1, URZ ;  /* 0x0000000107047890 */ /* 0x000fc8000fffe0ff */
[----:B------:R-:W-:-:S04]  /*2700*/  UISETP.NE.AND UP0, UPT, UR4, 0x14, UPT ;  /* 0x000000140400788c */ /* 0x000fc8000bf05270 */
[----:B------:R-:W-:Y:S02]  /*2710*/  USEL UR6, URZ, 0x1, UP0 ;  /* 0x00000001ff067887 */ /* 0x000fe40008000000 */
[----:B------:R-:W-:-:S04]  /*2720*/  USEL UR4, UR4, URZ, UP0 ;  /* 0x000000ff04047287 */ /* 0x000fc80008000000 */
[----:B------:R-:W-:Y:S01]  /*2730*/  ULEA UR5, UR4, UR8, 0x3 ;  /* 0x0000000804057291 */ /* 0x000fe2000f8e18ff */
[----:B------:R-:W-:-:S04]  /*2740*/  LOP3.LUT R0, R0, UR6, RZ, 0x3c, !PT ;  /* 0x0000000600007c12 */ /* 0x000fc8000f8e3cff */
[----:B-1----:R-:W-:-:S04]  /*2750*/  SHF.L.U32 R2, R0, 0x1f, RZ ;  /* 0x0000001f00027819 */ /* 0x002fc800000006ff */
[----:B------:R-:W1:Y:S02]  /*2760*/  SYNCS.PHASECHK.TRANS64.TRYWAIT P0, [UR5], R2 ;  /* 0x00000002ff0075a7 */ /* 0x000e640008001105 */
[----:B-1----:R-:W-:Y:S05]  /*2770*/  @!P0 BRA `(.L_x_38) ;  /* 0x00000084009c8947 */ /* 0x002fea0003800000 */
.L_x_128:
        /* <DEDUP_REMOVED lines=9> */
.L_x_130:
        /* <DEDUP_REMOVED lines=9> */
.L_x_132:
        /* <DEDUP_REMOVED lines=9> */
.L_x_134:
        /* <DEDUP_REMOVED lines=9> */
.L_x_136:
        /* <DEDUP_REMOVED lines=9> */
.L_x_138:
        /* <DEDUP_REMOVED lines=9> */
.L_x_140:
        /* <DEDUP_REMOVED lines=9> */
.L_x_142:
        /* <DEDUP_REMOVED lines=9> */
.L_x_144:
        /* <DEDUP_REMOVED lines=9> */
.L_x_146:
        /* <DEDUP_REMOVED lines=9> */
.L_x_148:
        /* <DEDUP_REMOVED lines=9> */
.L_x_150:
        /* <DEDUP_REMOVED lines=9> */
.L_x_152:
        /* <DEDUP_REMOVED lines=9> */
.L_x_154:
        /* <DEDUP_REMOVED lines=9> */
.L_x_156:
        /* <DEDUP_REMOVED lines=9> */
.L_x_158:
        /* <DEDUP_REMOVED lines=9> */
.L_x_160:
        /* <DEDUP_REMOVED lines=9> */
.L_x_162:
[----:B------:R-:W-:-:S04]  /*3110*/  UIADD3 UR4, UPT, UPT, UR4, 0x1, URZ ;  /* 0x0000000104047890 */ /* 0x000fc8000fffe0ff */
[----:B------:R-:W-:-:S04]  /*3120*/  UISETP.NE.AND UP0, UPT, UR4, 0x14, UPT ;  /* 0x000000140400788c */ /* 0x000fc8000bf05270 */
[----:B------:R-:W-:Y:S02]  /*3130*/  USEL UR5, URZ, 0x1, UP0 ;  /* 0x00000001ff057887 */ /* 0x000fe40008000000 */
[----:B------:R-:W-:-:S04]  /*3140*/  USEL UR4, UR4, URZ, UP0 ;  /* 0x000000ff04047287 */ /* 0x000fc80008000000 */
[----:B------:R-:W-:Y:S01]  /*3150*/  ULEA UR4, UR4, UR8, 0x3 ;  /* 0x0000000804047291 */ /* 0x000fe2000f8e18ff */
[----:B-1----:R-:W-:-:S04]  /*3160*/  LOP3.LUT R2, R0, UR5, RZ, 0x3c, !PT ;  /* 0x0000000500027c12 */ /* 0x002fc8000f8e3cff */
[----:B------:R-:W-:Y:S01]  /*3170*/  SHF.L.U32 R2, R2, 0x1f, RZ ;  /* 0x0000001f02027819 */ /* 0x000fe200000006ff */
[----:B------:R-:W-:-:S07]  /*3180*/  IMAD.U32 R0, RZ, RZ, UR4 ;  /* 0x00000004ff007e24 */ /* 0x000fce000f8e00ff */
.L_x_56:
[----:B-1----:R1:W2:Y:S02]  /*3190*/  SYNCS.PHASECHK.TRANS64.TRYWAIT P0, [R0+URZ], R2 ;  /* 0x00000002000075a7 */ /* 0x0022a400080011ff */
[----:B--2---:R-:W-:Y:S05]  /*31a0*/  @!P0 NANOSLEEP.SYNCS 0x989680 ;  /* 0x009896800000895d */ /* 0x004fea0003900000 */
[----:B------:R-:W2:Y:S02]  /*31b0*/  @!P0 SYNCS.PHASECHK.TRANS64 P0, [R0+URZ], R2 ;  /* 0x00000002000085a7 */ /* 0x000ea400080010ff */
[----:B--2---:R-:W-:Y:S05]  /*31c0*/  @P0 EXIT ;  /* 0x000000000000094d */ /* 0x004fea0003800000 */
[----:B------:R-:W-:Y:S05]  /*31d0*/  BRA `(.L_x_56) ;  /* 0xfffffffc00ec7947 */ /* 0x000fea000383ffff */
.L_x_18:
[----:B------:R-:W-:-:S04]  /*31e0*/  UISETP.NE.AND UP0, UPT, UR5, URZ, UPT ;  /* 0x000000ff0500728c */ /* 0x000fc8000bf05270 */
[----:B------:R-:W-:-:S09]  /*31f0*/  UISETP.NE.OR UP0, UPT, UR22, 0x1, UP0 ;  /* 0x000000011600788c */ /* 0x000fd20008705670 */
[----:B------:R-:W-:Y:S05]  /*3200*/  BRA.U UP0, `(.L_x_57) ;  /* 0x0000000500507547 */ /* 0x000fea000b800000 */
[----:B------:R-:W-:Y:S01]  /*3210*/  HFMA2 R9, -RZ, RZ, 0, 0 ;  /* 0x00000000ff097431 */ /* 0x000fe200000001ff */
[----:B------:R-:W-:Y:S01]  /*3220*/  UMOV UR6, 0x400 ;  /* 0x0000040000067882 */ /* 0x000fe20000000000 */
[----:B------:R-:W-:Y:S01]  /*3230*/  ISETP.NE.AND P2, PT, R14, RZ, PT ;  /* 0x000000ff0e00720c */ /* 0x000fe20003f45270 */
[----:B------:R-:W-:Y:S01]  /*3240*/  IMAD.MOV.U32 R10, RZ, RZ, 0x1 ;  /* 0x00000001ff0a7424 */ /* 0x000fe200078e00ff */
[----:B------:R-:W-:Y:S01]  /*3250*/  MOV R4, RZ ;  /* 0x000000ff00047202 */ /* 0x000fe20000000f00 */
[----:B------:R-:W-:Y:S01]  /*3260*/  IMAD.MOV.U32 R12, RZ, RZ, RZ ;  /* 0x000000ffff0c7224 */ /* 0x000fe200078e00ff */
[----:B------:R-:W-:Y:S01]  /*3270*/  ULEA UR6, UR5, UR6, 0x18 ;  /* 0x0000000605067291 */ /* 0x000fe2000f8ec0ff */
[----:B------:R-:W-:Y:S02]  /*3280*/  IMAD.MOV.U32 R11, RZ, RZ, RZ ;  /* 0x000000ffff0b7224 */ /* 0x000fe400078e00ff */
[----:B------:R-:W-:-:S09]  /*3290*/  UMOV UR5, URZ ;  /* 0x000000ff00057c82 */ /* 0x000fd20008000000 */
.L_x_61:
[----:B-1----:R-:W-:Y:S02]  /*32a0*/  LEA R0, R4, UR6, 0x3 ;  /* 0x0000000604007c11 */ /* 0x002fe4000f8e18ff */
[----:B------:R-:W-:-:S03]  /*32b0*/  SHF.L.U32 R2, R11, 0x1f, RZ ;  /* 0x0000001f0b027819 */ /* 0x000fc600000006ff */
[----:B------:R-:W-:Y:S01]  /*32c0*/  VIADD R3, R0, 0x1d0 ;  /* 0x000001d000037836 */ /* 0x000fe20000000000 */
[----:B------:R-:W1:Y:S02]  /*32d0*/  SYNCS.PHASECHK.TRANS64.TRYWAIT P0, [R0+URZ+0x1c0], R2 ;  /* 0x0001c002000075a7 */ /* 0x000e6400080011ff */
[----:B-1----:R-:W-:Y:S05]  /*32e0*/  @!P0 BRA `(.L_x_58) ;  /* 0x0000008000708947 */ /* 0x002fea0003800000 */
.L_x_163:
[----:B------:R-:W-:Y:S01]  /*32f0*/  ULEA UR4, UR5, UR6, 0x3 ;  /* 0x0000000605047291 */ /* 0x000fe2000f8e18ff */
[----:B-1----:R-:W-:Y:S01]  /*3300*/  PRMT R0, RZ, 0x654, R3 ;  /* 0x00000654ff007816 */ /* 0x002fe20000000003 */
[----:B------:R-:W-:Y:S01]  /*3310*/  @!P2 IMAD.MOV.U32 R5, RZ, RZ, 0x10 ;  /* 0x00000010ff05a424 */ /* 0x000fe200078e00ff */
[----:B------:R-:W-:Y:S01]  /*3320*/  SHF.L.U32 R2, R10, 0x1f, RZ ;  /* 0x0000001f0a027819 */ /* 0x000fe200000006ff */
[----:B------:R-:W-:Y:S01]  /*3330*/  UIADD3 UR7, UPT, UPT, UR4, 0x160, URZ ;  /* 0x0000016004077890 */ /* 0x000fe2000fffe0ff */
[----:B------:R1:W-:Y:S04]  /*3340*/  SYNCS.ARRIVE.TRANS64.RED.A1T0 RZ, [R0+URZ], RZ ;  /* 0x000000ff00ff79a7 */ /* 0x0003e800081004ff */
[----:B------:R-:W3:Y:S01]  /*3350*/  SYNCS.PHASECHK.TRANS64.TRYWAIT P0, [UR4+0x170], R2 ;  /* 0x00017002ff0075a7 */ /* 0x000ee20008001104 */
[----:B-1----:R-:W-:-:S05]  /*3360*/  IMAD.U32 R0, RZ, RZ, UR7 ;  /* 0x00000007ff007e24 */ /* 0x002fca000f8e00ff */
[----:B------:R-:W-:Y:S01]  /*3370*/  PRMT R0, R14, 0x654, R0 ;  /* 0x000006540e007816 */ /* 0x000fe20000000000 */
[----:B---3--:R-:W-:Y:S06]  /*3380*/  @!P0 BRA `(.L_x_59) ;  /* 0x00000080005c8947 */ /* 0x008fec0003800000 */
.L_x_165:
[----:B------:R-:W-:Y:S01]  /*3390*/  ULEA UR8, UR5, UR6, 0x4 ;  /* 0x0000000605087291 */ /* 0x000fe2000f8e20ff */
[----:B------:R-:W-:Y:S01]  /*33a0*/  SEL R13, R0, R13, !P2 ;  /* 0x0000000d000d7207 */ /* 0x000fe20005000000 */
[----:B------:R-:W-:Y:S01]  /*33b0*/  UIADD3 UR9, UPT, UPT, UR4, 0x160, URZ ;  /* 0x0000016004097890 */ /* 0x000fe2000fffe0ff */
[----:B------:R-:W-:Y:S01]  /*33c0*/  LEA R0, R9, UR6, 0x3 ;  /* 0x0000000609007c11 */ /* 0x000fe2000f8e18ff */
[----:B------:R-:W-:Y:S01]  /*33d0*/  UIADD3 UR8, UPT, UPT, UR8, 0x1f0, URZ ;  /* 0x000001f008087890 */ /* 0x000fe2000fffe0ff */
[----:B-1----:R-:W-:Y:S01]  /*33e0*/  SHF.L.U32 R2, R12, 0x1f, RZ ;  /* 0x0000001f0c027819 */ /* 0x002fe200000006ff */
[----:B------:R1:W-:Y:S01]  /*33f0*/  @!P2 SYNCS.ARRIVE.TRANS64.RED RZ, [R13+URZ], R5 ;  /* 0x000000050dffa9a7 */ /* 0x0003e200080004ff */
[----:B------:R-:W-:Y:S01]  /*3400*/  UIADD3 UR4, UPT, UPT, UR5, 0x1, URZ ;  /* 0x0000000105047890 */ /* 0x000fe2000fffe0ff */
[----:B------:R-:W-:-:S03]  /*3410*/  VIADD R8, R4, 0x1 ;  /* 0x0000000104087836 */ /* 0x000fc60000000000 */
[----:B------:R-:W-:Y:S02]  /*3420*/  UISETP.NE.AND UP0, UPT, UR4, 0x2, UPT ;  /* 0x000000020400788c */ /* 0x000fe4000bf05270 */
[----:B------:R-:W-:Y:S06]  /*3430*/  UGETNEXTWORKID.BROADCAST [UR8], [UR9] ;  /* 0x00000000080073ca */ /* 0x000fec0008000100 */
[----:B------:R-:W-:Y:S01]  /*3440*/  USEL UR7, URZ, 0x1, UP0 ;  /* 0x00000001ff077887 */ /* 0x000fe20008000000 */
[----:B------:R-:W-:Y:S01]  /*3450*/  ISETP.NE.AND P0, PT, R8, 0x2, PT ;  /* 0x000000020800780c */ /* 0x000fe20003f05270 */
[----:B------:R-:W-:Y:S01]  /*3460*/  USEL UR5, UR4, URZ, UP0 ;  /* 0x000000ff04057287 */ /* 0x000fe20008000000 */
[----:B------:R-:W3:Y:S03]  /*3470*/  SYNCS.PHASECHK.TRANS64.TRYWAIT P1, [R0+URZ+0x160], R2 ;  /* 0x00016002000075a7 */ /* 0x000ee600080211ff */
[----:B------:R-:W-:Y:S01]  /*3480*/  LOP3.LUT R10, R10, UR7, RZ, 0x3c, !PT ;  /* 0x000000070a0a7c12 */ /* 0x000fe2000f8e3cff */
[----:B-1-3--:R-:W-:Y:S07]  /*3490*/  @!P1 BRA `(.L_x_60) ;  /* 0x0000008000309947 */ /* 0x00afee0003800000 */
.L_x_166:
[----:B-1----:R-:W-:Y:S01]  /*34a0*/  LEA R2, R9, UR6, 0x4 ;  /* 0x0000000609027c11 */ /* 0x002fe2000f8e20ff */
[----:B------:R-:W-:-:S04]  /*34b0*/  VIADD R0, R0, 0x170 ;  /* 0x0000017000007836 */ /* 0x000fc80000000000 */
[----:B------:R1:W3:Y:S01]  /*34c0*/  LDS.128 R4, [R2+0x1f0] ;  /* 0x0001f00002047984 */ /* 0x0002e20000000c00 */
[----:B------:R-:W-:Y:S01]  /*34d0*/  PRMT R0, RZ, 0x654, R0 ;  /* 0x00000654ff007816 */ /* 0x000fe20000000000 */
[----:B------:R-:W-:Y:S01]  /*34e0*/  @!PT LDS RZ, [RZ] ;  /* 0x00000000fffff984 */ /* 0x000fe20000000800 */
[----:B------:R-:W-:Y:S01]  /*34f0*/  @!PT LDS RZ, [RZ] ;  /* 0x00000000fffff984 */ /* 0x000fe20000000800 */
[----:B------:R-:W-:Y:S01]  /*3500*/  @!PT LDS RZ, [RZ] ;  /* 0x00000000fffff984 */ /* 0x000fe20000000800 */
[----:B------:R-:W-:Y:S01]  /*3510*/  @!PT LDS RZ, [RZ] ;  /* 0x00000000fffff984 */ /* 0x000fe20000000800 */
[----:B------:R4:W-:Y:S06]  /*3520*/  MEMBAR.ALL.CTA ;  /* 0x0000000000007992 */ /* 0x0009ec0000008000 */
[----:B----4-:R-:W4:Y:S01]  /*3530*/  FENCE.VIEW.ASYNC.S ;  /* 0x00000000000073c6 */ /* 0x010f220000000000 */
[----:B-1----:R-:W-:-:S04]  /*3540*/  SEL R2, RZ, 0x1, P0 ;  /* 0x00000001ff027807 */ /* 0x002fc80000000000 */
[----:B------:R-:W-:Y:S01]  /*3550*/  LOP3.LUT R11, R11, R2, RZ, 0x3c, !PT ;  /* 0x000000020b0b7212 */ /* 0x000fe200078e3cff */
[----:B----4-:R1:W-:Y:S01]  /*3560*/  SYNCS.ARRIVE.TRANS64.RED.A1T0 RZ, [R0+URZ], RZ ;  /* 0x000000ff00ff79a7 */ /* 0x0103e200081004ff */
[----:B---3--:R-:W-:Y:S02]  /*3570*/  LOP3.LUT P3, RZ, R6, 0x1, RZ, 0xc0, !PT ;  /* 0x0000000106ff7812 */ /* 0x008fe4000786c0ff */
[----:B------:R-:W-:Y:S01]  /*3580*/  SEL R4, R8, RZ, P0 ;  /* 0x000000ff08047207 */ /* 0x000fe20000000000 */
[----:B-1----:R-:W-:-:S05]  /*3590*/  VIADD R0, R9, 0x1 ;  /* 0x0000000109007836 */ /* 0x002fca0000000000 */
[----:B------:R-:W-:-:S04]  /*35a0*/  ISETP.NE.AND P1, PT, R0, 0x2, PT ;  /* 0x000000020000780c */ /* 0x000fc80003f25270 */
[----:B------:R-:W-:Y:S02]  /*35b0*/  SEL R3, RZ, 0x1, P1 ;  /* 0x00000001ff037807 */ /* 0x000fe40000800000 */
[----:B------:R-:W-:Y:S02]  /*35c0*/  SEL R9, R0, RZ, P1 ;  /* 0x000000ff00097207 */ /* 0x000fe40000800000 */
[----:B------:R-:W-:Y:S01]  /*35d0*/  LOP3.LUT R12, R12, R3, RZ, 0x3c, !PT ;  /* 0x000000030c0c7212 */ /* 0x000fe200078e3cff */
[----:B------:R-:W-:Y:S06]  /*35e0*/  @P3 BRA `(.L_x_61) ;  /* 0xfffffffc002c3947 */ /* 0x000fec000383ffff */
[----:B------:R-:W-:Y:S01]  /*35f0*/  ULEA UR4, UR5, UR6, 0x3 ;  /* 0x0000000605047291 */ /* 0x000fe2000f8e18ff */
[----:B------:R-:W-:-:S08]  /*3600*/  SHF.L.U32 R0, R10, 0x1f, RZ ;  /* 0x0000001f0a007819 */ /* 0x000fd000000006ff */
[----:B------:R-:W1:Y:S02]  /*3610*/  SYNCS.PHASECHK.TRANS64 P0, [UR4+0x170], R0 ;  /* 0x00017000ff0075a7 */ /* 0x000e640008001004 */
[----:B-1----:R-:W-:Y:S05]  /*3620*/  @P0 BRA `(.L_x_62) ;  /* 0x0000000000080947 */ /* 0x002fea0003800000 */
[----:B------:R-:W1:Y:S02]  /*3630*/  SYNCS.PHASECHK.TRANS64.TRYWAIT P0, [UR4+0x170], R0 ;  /* 0x00017000ff0075a7 */ /* 0x000e640008001104 */
[----:B-1----:R-:W-:Y:S05]  /*3640*/  @!P0 BRA `(.L_x_63) ;  /* 0x0000007c00d88947 */ /* 0x002fea0003800000 */
.L_x_62:
[----:B------:R-:W-:-:S04]  /*3650*/  UIADD3 UR7, UPT, UPT, UR5, 0x1, URZ ;  /* 0x0000000105077890 */ /* 0x000fc8000fffe0ff */
[----:B------:R-:W-:-:S04]  /*3660*/  UISETP.NE.AND UP0, UPT, UR7, 0x2, UPT ;  /* 0x000000020700788c */ /* 0x000fc8000bf05270 */
[----:B------:R-:W-:Y:S02]  /*3670*/  USEL UR8, URZ, 0x1, UP0 ;  /* 0x00000001ff087887 */ /* 0x000fe40008000000 */
[----:B------:R-:W-:-:S04]  /*3680*/  USEL UR7, UR7, URZ, UP0 ;  /* 0x000000ff07077287 */ /* 0x000fc80008000000 */
[----:B------:R-:W-:Y:S01]  /*3690*/  ULEA UR7, UR7, UR6, 0x3 ;  /* 0x0000000607077291 */ /* 0x000fe2000f8e18ff */
[----:B-1----:R-:W-:-:S04]  /*36a0*/  LOP3.LUT R2, R10, UR8, RZ, 0x3c, !PT ;  /* 0x000000080a027c12 */ /* 0x002fc8000f8e3cff */
[----:B------:R-:W-:-:S04]  /*36b0*/  SHF.L.U32 R0, R2, 0x1f, RZ ;  /* 0x0000001f02007819 */ /* 0x000fc800000006ff */
[----:B------:R-:W1:Y:S02]  /*36c0*/  SYNCS.PHASECHK.TRANS64 P0, [UR7+0x170], R0 ;  /* 0x00017000ff0075a7 */ /* 0x000e640008001007 */
[----:B-12---:R-:W-:Y:S05]  /*36d0*/  @P0 EXIT ;  /* 0x000000000000094d */ /* 0x006fea0003800000 */
[----:B------:R-:W-:Y:S02]  /*36e0*/  SHF.L.U32 R2, R2, 0x1f, RZ ;  /* 0x0000001f02027819 */ /* 0x000fe400000006ff */
[----:B------:R-:W-:-:S07]  /*36f0*/  MOV R0, UR7 ;  /* 0x0000000700007c02 */ /* 0x000fce0008000f00 */
.L_x_64:
[----:B-1----:R1:W2:Y:S02]  /*3700*/  SYNCS.PHASECHK.TRANS64.TRYWAIT P0, [R0+URZ+0x170], R2 ;  /* 0x00017002000075a7 */ /* 0x0022a400080011ff */
[----:B--2---:R-:W-:Y:S05]  /*3710*/  @!P0 NANOSLEEP.SYNCS 0x989680 ;  /* 0x009896800000895d */ /* 0x004fea0003900000 */
[----:B------:R-:W2:Y:S02]  /*3720*/  @!P0 SYNCS.PHASECHK.TRANS64 P0, [R0+URZ+0x170], R2 ;  /* 0x00017002000085a7 */ /* 0x000ea400080010ff */
[----:B--2---:R-:W-:Y:S05]  /*3730*/  @P0 EXIT ;  /* 0x000000000000094d */ /* 0x004fea0003800000 */
[----:B------:R-:W-:Y:S05]  /*3740*/  BRA `(.L_x_64) ;  /* 0xfffffffc00ec7947 */ /* 0x000fea000383ffff */
.L_x_57:
[----:B------:R-:W-:-:S09]  /*3750*/  UISETP.NE.AND UP0, UPT, UR22, URZ, UPT ;  /* 0x000000ff1600728c */ /* 0x000fd2000bf05270 */
[----:B------:R-:W-:Y:S05]  /*3760*/  BRA.U UP0, `(.L_x_65) ;  /* 0x0000000d00787547 */ /* 0x000fea000b800000 */
[----:B------:R-:W-:Y:S01]  /*3770*/  UMOV UR4, 0x40 ;  /* 0x0000004000047882 */ /* 0x000fe20000000000 */
[----:B------:R-:W-:Y:S01]  /*3780*/  NOP ;  /* 0x0000000000007918 */ /* 0x000fe20000000000 */
[----:B------:R-:W-:-:S03]  /*3790*/  ULEA UR6, UR5, UR4, 0x18 ;  /* 0x0000000405067291 */ /* 0x000fc6000f8ec0ff */
[----:B------:R-:W-:Y:S02]  /*37a0*/  UMOV UR4, 0x400 ;  /* 0x0000040000047882 */ /* 0x000fe40000000000 */
[----:B------:R-:W-:-:S04]  /*37b0*/  ULEA UR5, UR5, UR4, 0x18 ;  /* 0x0000000405057291 */ /* 0x000fc8000f8ec0ff */
[----:B-1----:R-:W1:Y:S02]  /*37c0*/  LDS.U8 R0, [UR6+0x1c] ;  /* 0x00001c06ff007984 */ /* 0x002e640008000000 */
[----:B-1----:R-:W-:-:S13]  /*37d0*/  ISETP.NE.AND P0, PT, R0, RZ, PT ;  /* 0x000000ff0000720c */ /* 0x002fda0003f05270 */
[----:B------:R-:W-:Y:S05]  /*37e0*/  @P0 BRA `(.L_x_66) ;  /* 0x0000000000580947 */ /* 0x000fea0003800000 */
[----:B------:R-:W-:-:S13]  /*37f0*/  ELECT P0, URZ, PT ;  /* 0x0000000000ff782f */ /* 0x000fda0003800000 */
[----:B------:R-:W-:Y:S05]  /*3800*/  @!P0 BRA `(.L_x_67) ;  /* 0x0000000000608947 */ /* 0x000fea0003800000 */
[----:B------:R-:W-:Y:S01]  /*3810*/  UMOV UR4, 0x10 ;  /* 0x0000001000047882 */ /* 0x000fe20000000000 */
[----:B------:R-:W-:Y:S01]  /*3820*/  HFMA2 R2, -RZ, RZ, 0, 5.9604644775390625e-08 ;  /* 0x00000001ff027431 */ /* 0x000fe200000001ff */
[----:B------:R-:W-:-:S03]  /*3830*/  MOV R3, 0xffff ;  /* 0x0000ffff00037802 */ /* 0x000fc60000000f00 */
[----:B------:R-:W-:Y:S04]  /*3840*/  DEPBAR.LE SB1, 0x36 ;  /* 0x00009d800000791a */ /* 0x000fe80000000000 */
[----:B------:R-:W1:Y:S02]  /*3850*/  UTCATOMSWS.FIND_AND_SET.ALIGN UP0, UR4, UR4 ;  /* 0x00000004000475e3 */ /* 0x000e640008000800 */
[----:B-1----:R-:W-:Y:S01]  /*3860*/  MOV R0, UR4 ;  /* 0x0000000400007c02 */ /* 0x002fe20008000f00 */
[----:B------:R-:W-:Y:S06]  /*3870*/  BRA.U UP0, `(.L_x_68) ;  /* 0x0000000100187547 */ /* 0x000fec000b800000 */
.L_x_69:
[----:B------:R-:W-:Y:S05]  /*3880*/  NANOSLEEP 0x64 ;  /* 0x000000640000795d */ /* 0x000fea0003800000 */
[----:B------:R-:W-:-:S05]  /*3890*/  UMOV UR4, 0x10 ;  /* 0x0000001000047882 */ /* 0x000fca0000000000 */
[----:B------:R-:W-:Y:S04]  /*38a0*/  DEPBAR.LE SB1, 0x36 ;  /* 0x00009d800000791a */ /* 0x000fe80000000000 */
[----:B------:R-:W1:Y:S02]  /*38b0*/  UTCATOMSWS.FIND_AND_SET.ALIGN UP0, UR4, UR4 ;  /* 0x00000004000475e3 */ /* 0x000e640008000800 */
[----:B-1----:R-:W-:Y:S01]  /*38c0*/  MOV R0, UR4 ;  /* 0x0000000400007c02 */ /* 0x002fe20008000f00 */
[----:B------:R-:W-:Y:S05]  /*38d0*/  BRA.U !UP0, `(.L_x_69) ;  /* 0xfffffffd08e87547 */ /* 0x000fea000b83ffff */
.L_x_68:
[-C--:B------:R-:W-:Y:S02]  /*38e0*/  SHF.L.U32 R3, R3, R0.reuse, RZ ;  /* 0x0000000003037219 */ /* 0x080fe400000006ff */
[----:B------:R-:W-:Y:S01]  /*38f0*/  SHF.L.U32 R2, R2, R0, RZ ;  /* 0x0000000002027219 */ /* 0x000fe200000006ff */
[----:B------:R-:W-:Y:S02]  /*3900*/  IMAD.SHL.U32 R0, R0, 0x20, RZ ;  /* 0x0000002000007824 */ /* 0x000fe400078e00ff */
[----:B------:R1:W-:Y:S04]  /*3910*/  ATOMS.OR RZ, [UR6+0x14], R3 ;  /* 0x00001403ffff798c */ /* 0x0003e8000b000006 */
[----:B------:R1:W-:Y:S04]  /*3920*/  ATOMS.OR RZ, [UR6+0x18], R2 ;  /* 0x00001802ffff798c */ /* 0x0003e8000b000006 */
[----:B------:R1:W-:Y:S01]  /*3930*/  STS [UR5+0x210], R0 ;  /* 0x00021000ff007988 */ /* 0x0003e20008000805 */
[----:B------:R-:W-:Y:S05]  /*3940*/  BRA `(.L_x_67) ;  /* 0x0000000000107947 */ /* 0x000fea0003800000 */
.L_x_66:
[----:B------:R-:W-:Y:S02]  /*3950*/  MOV R0, 0xffffffff ;  /* 0xffffffff00007802 */ /* 0x000fe40000000f00 */
[----:B------:R-:W-:-:S03]  /*3960*/  MOV R2, 0x3990 ;  /* 0x0000399000027802 */ /* 0x000fc60000000f00 */
[----:B------:R1:W-:Y:S04]  /*3970*/  STS [UR5+0x210], R0 ;  /* 0x00021000ff007988 */ /* 0x0003e80008000805 */
[----:B-12---:R-:W-:Y:S05]  /*3980*/  CALL.REL.NOINC `($__internal_1_$__cuda_sm10x_tcgen05_guardrail_trap_phase_invalid_during_alloc) ;  /* 0x00000080005c7944 */ /* 0x006fea0003c00000 */
.L_x_67:
[----:B------:R-:W-:Y:S05]  /*3990*/  WARPSYNC.ALL ;  /* 0x0000000000007948 */ /* 0x000fea0003800000 */
[----:B------:R-:W3:Y:S01]  /*39a0*/  S2UR UR4, SR_CgaCtaId ;  /* 0x00000000000479c3 */ /* 0x000ee20000008800 */
[----:B------:R-:W-:Y:S01]  /*39b0*/  UMOV UR14, 0x400 ;  /* 0x00000400000e7882 */ /* 0x000fe20000000000 */
[----:B------:R-:W-:-:S06]  /*39c0*/  NOP ;  /* 0x0000000000007918 */ /* 0x000fcc0000000000 */
[----:B------:R-:W-:Y:S06]  /*39d0*/  BAR.ARV 0x6, 0xa0 ;  /* 0x0182800000007b1d */ /* 0x000fec0000002000 */
[----:B------:R-:W4:Y:S01]  /*39e0*/  LDCU UR5, c[0x0][0x38c] ;  /* 0x00007180ff0577ac */ /* 0x000f220008000800 */
[----:B------:R-:W-:Y:S02]  /*39f0*/  HFMA2 R12, -RZ, RZ, 0, 0 ;  /* 0x00000000ff0c7431 */ /* 0x000fe400000001ff */
[----:B------:R-:W-:Y:S01]  /*3a00*/  IMAD.MOV.U32 R7, RZ, RZ, 0x1 ;  /* 0x00000001ff077424 */ /* 0x000fe200078e00ff */
[----:B------:R-:W5:Y:S01]  /*3a10*/  LDCU UR7, c[0x0][0x38c] ;  /* 0x00007180ff0777ac */ /* 0x000f620008000800 */
[----:B-1----:R-:W-:Y:S01]  /*3a20*/  IMAD.MOV.U32 R2, RZ, RZ, RZ ;  /* 0x000000ffff027224 */ /* 0x002fe200078e00ff */
[----:B------:R-:W-:Y:S01]  /*3a30*/  UMOV UR17, URZ ;  /* 0x000000ff00117c82 */ /* 0x000fe20008000000 */
[----:B------:R-:W-:Y:S01]  /*3a40*/  UMOV UR11, URZ ;  /* 0x000000ff000b7c82 */ /* 0x000fe20008000000 */
[----:B---3--:R-:W-:Y:S01]  /*3a50*/  ULEA UR14, UR4, UR14, 0x18 ;  /* 0x0000000e040e7291 */ /* 0x008fe2000f8ec0ff */
[----:B------:R-:W-:Y:S01]  /*3a60*/  UMOV UR20, 0x0 ;  /* 0x0000000000147882 */ /* 0x000fe20000000000 */
[----:B------:R-:W-:-:S02]  /*3a70*/  UMOV UR21, 0x43c04a0 ;  /* 0x043c04a000157882 */ /* 0x000fc40000000000 */
[----:B------:R-:W-:Y:S02]  /*3a80*/  UIADD3 UR6, UPT, UPT, UR14, 0x11b00, URZ ;  /* 0x00011b000e067890 */ /* 0x000fe4000fffe0ff */
[----:B----4-:R-:W-:-:S03]  /*3a90*/  UIADD3 UR5, UPT, UPT, UR5, 0x1f, URZ ;  /* 0x0000001f05057890 */ /* 0x010fc6000fffe0ff */
[----:B------:R-:W1:Y:S01]  /*3aa0*/  LDS R0, [UR14+0x210] ;  /* 0x0002100eff007984 */ /* 0x000e620008000800 */
[----:B------:R-:W-:Y:S02]  /*3ab0*/  USHF.R.S32.HI UR4, URZ, 0x1f, UR5 ;  /* 0x0000001fff047899 */ /* 0x000fe40008011405 */
[----:B-----5:R-:W-:Y:S02]  /*3ac0*/  UISETP.GE.AND UP4, UPT, UR7, 0x1, UPT ;  /* 0x000000010700788c */ /* 0x020fe4000bf86270 */
[----:B------:R-:W-:Y:S02]  /*3ad0*/  ULEA.HI UR4, UR4, UR5, URZ, 0x5 ;  /* 0x0000000504047291 */ /* 0x000fe4000f8f28ff */
[----:B------:R-:W-:Y:S02]  /*3ae0*/  UIADD3 UR5, UPT, UPT, UR14, 0x7b00, URZ ;  /* 0x00007b000e057890 */ /* 0x000fe4000fffe0ff */
[----:B------:R-:W-:Y:S02]  /*3af0*/  USHF.R.S32.HI UR19, URZ, 0x5, UR4 ;  /* 0x00000005ff137899 */ /* 0x000fe40008011404 */
[----:B------:R-:W-:-:S02]  /*3b00*/  USHF.R.U32.HI UR5, URZ, 0x4, UR5 ;  /* 0x00000004ff057899 */ /* 0x000fc40008011605 */
[----:B------:R-:W-:Y:S02]  /*3b10*/  USHF.R.U32.HI UR4, URZ, 0x4, UR6 ;  /* 0x00000004ff047899 */ /* 0x000fe40008011606 */
[----:B------:R-:W-:Y:S02]  /*3b20*/  UISETP.LT.AND UP0, UPT, UR19, 0x1, UPT ;  /* 0x000000011300788c */ /* 0x000fe4000bf01270 */
[----:B------:R-:W-:Y:S02]  /*3b30*/  ULOP3.LUT UR5, UR5, 0x3fff, URZ, 0xc0, !UPT ;  /* 0x00003fff05057892 */ /* 0x000fe4000f8ec0ff */
[----:B------:R-:W-:Y:S02]  /*3b40*/  ULOP3.LUT UR4, UR4, 0x3fff, URZ, 0xc0, !UPT ;  /* 0x00003fff04047892 */ /* 0x000fe4000f8ec0ff */
[----:B------:R-:W-:Y:S02]  /*3b50*/  USEL UR22, UR19, 0x1, !UP0 ;  /* 0x0000000113167887 */ /* 0x000fe4000c000000 */
[----:B------:R-:W-:-:S02]  /*3b60*/  ULOP3.LUT UR16, UR5, 0x10000, URZ, 0xfc, !UPT ;  /* 0x0001000005107892 */ /* 0x000fc4000f8efcff */
[----:B------:R-:W-:Y:S02]  /*3b70*/  ULOP3.LUT UR4, UR4, 0x10000, URZ, 0xfc, !UPT ;  /* 0x0001000004047892 */ /* 0x000fe4000f8efcff */
[----:B------:R-:W-:Y:S01]  /*3b80*/  UIADD3 UR22, UPT, UPT, -UR22, URZ, URZ ;  /* 0x000000ff16167290 */ /* 0x000fe2000fffe1ff */
[----:B-1----:R-:W-:Y:S02]  /*3b90*/  R2UR UR23, R0 ;  /* 0x00000000001772ca */ /* 0x002fe400000e0000 */
[----:B------:R-:W-:-:S13]  /*3ba0*/  MOV R0, RZ ;  /* 0x000000ff00007202 */ /* 0x000fda0000000f00 */
.L_x_76:
[----:B------:R-:W-:Y:S02]  /*3bb0*/  LEA R3, R2, UR14, 0x3 ;  /* 0x0000000e02037c11 */ /* 0x000fe4000f8e18ff */
[----:B------:R-:W-:Y:S02]  /*3bc0*/  SHF.L.U32 R4, R12, 0x1f, RZ ;  /* 0x0000001f0c047819 */ /* 0x000fe400000006ff */
[----:B------:R-:W-:Y:S01]  /*3bd0*/  PLOP3.LUT P0, PT, PT, PT, UP4, 0x80, 0x8 ;  /* 0x000000000008781c */ /* 0x000fe20003f0f048 */
[----:B------:R-:W-:Y:S01]  /*3be0*/  VIADD R5, R3, 0x170 ;  /* 0x0000017003057836 */ /* 0x000fe20000000000 */
[----:B-1----:R-:W1:Y:S02]  /*3bf0*/  SYNCS.PHASECHK.TRANS64.TRYWAIT P1, [R3+URZ+0x160], R4 ;  /* 0x00016004030075a7 */ /* 0x002e6400080211ff */
[----:B-1----:R-:W-:Y:S09]  /*3c00*/  @!P1 BRA `(.L_x_70) ;  /* 0x0000007800809947 */ /* 0x002ff20003800000 */
.L_x_168:
[----:B------:R-:W-:Y:S01]  /*3c10*/  LEA R6, R2, UR14, 0x4 ;  /* 0x0000000e02067c11 */ /* 0x000fe2000f8e20ff */
[----:B------:R-:W-:Y:S01]  /*3c20*/  @UP4 ULEA UR5, UR11, UR14, 0x3 ;  /* 0x0000000e0b054291 */ /* 0x000fe2000f8e18ff */
[----:B------:R-:W-:Y:S01]  /*3c30*/  PLOP3.LUT P1, PT, PT, PT, PT, 0x80, 0x8 ;  /* 0x000000000008781c */ /* 0x000fe20003f2f070 */
[----:B------:R-:W-:Y:S01]  /*3c40*/  ULEA UR18, UR17, UR14, 0x3 ;  /* 0x0000000e11127291 */ /* 0x000fe2000f8e18ff */
[----:B------:R-:W-:Y:S01]  /*3c50*/  PRMT R5, RZ, 0x654, R5 ;  /* 0x00000654ff057816 */ /* 0x000fe20000000005 */
[----:B------:R3:W4:Y:S01]  /*3c60*/  LDS.128 R8, [R6+0x1f0] ;  /* 0x0001f00006087984 */ /* 0x0007220000000c00 */
[----:B-1----:R-:W-:Y:S02]  /*3c70*/  @P0 SHF.L.U32 R4, R0, 0x1f, RZ ;  /* 0x0000001f00040819 */ /* 0x002fe400000006ff */
[----:B------:R-:W-:Y:S01]  /*3c80*/  SHF.L.U32 R3, R7, 0x1f, RZ ;  /* 0x0000001f07037819 */ /* 0x000fe200000006ff */
[----:B------:R-:W-:Y:S01]  /*3c90*/  @!PT LDS RZ, [RZ] ;  /* 0x00000000fffff984 */ /* 0x000fe20000000800 */
[----:B------:R-:W-:Y:S01]  /*3ca0*/  @!PT LDS RZ, [RZ] ;  /* 0x00000000fffff984 */ /* 0x000fe20000000800 */
[----:B------:R-:W-:Y:S01]  /*3cb0*/  @!PT LDS RZ, [RZ] ;  /* 0x00000000fffff984 */ /* 0x000fe20000000800 */
[----:B------:R-:W-:Y:S01]  /*3cc0*/  @!PT LDS RZ, [RZ] ;  /* 0x00000000fffff984 */ /* 0x000fe20000000800 */
[----:B------:R1:W-:Y:S06]  /*3cd0*/  MEMBAR.ALL.CTA ;  /* 0x0000000000007992 */ /* 0x0003ec0000008000 */
[----:B-1----:R-:W1:Y:S02]  /*3ce0*/  FENCE.VIEW.ASYNC.S ;  /* 0x00000000000073c6 */ /* 0x002e640000000000 */
[----:B-1----:R3:W-:Y:S01]  /*3cf0*/  SYNCS.ARRIVE.TRANS64.RED.A1T0 RZ, [R5+URZ], RZ ;  /* 0x000000ff05ff79a7 */ /* 0x0027e200081004ff */
[----:B------:R3:W1:Y:S01]  /*3d00*/  @P0 SYNCS.PHASECHK.TRANS64.TRYWAIT P1, [UR5], R4 ;  /* 0x00000004ff0005a7 */ /* 0x0006620008021105 */
[----:B------:R-:W5:Y:S02]  /*3d10*/  SYNCS.PHASECHK.TRANS64.TRYWAIT P0, [UR18+0x1a0], R3 ;  /* 0x0001a003ff0075a7 */ /* 0x000f640008001112 */
[----:B-1-345:R-:W-:Y:S05]  /*3d20*/  @!P0 BRA `(.L_x_71) ;  /* 0x00000078004c8947 */ /* 0x03afea0003800000 */
.L_x_170:
[----:B-1----:R-:W-:Y:S01]  /*3d30*/  IADD3 R4, PT, PT, R2, 0x1, RZ ;  /* 0x0000000102047810 */ /* 0x002fe20007ffe0ff */
[----:B------:R-:W-:Y:S06]  /*3d40*/  BRA.U !UP4, `(.L_x_72) ;  /* 0x000000010c9c7547 */ /* 0x000fec000b800000 */
[----:B------:R-:W-:Y:S02]  /*3d50*/  ULEA.HI UR5, UR17, UR17, URZ, 0x1 ;  /* 0x0000001111057291 */ /* 0x000fe4000f8f08ff */
[----:B------:R-:W-:Y:S02]  /*3d60*/  UPLOP3.LUT UP2, UPT, UPT, UPT, UPT, 0x40, 0x4 ;  /* 0x000000000004789c */ /* 0x000fe40003f4e870 */
[----:B------:R-:W-:Y:S02]  /*3d70*/  USHF.R.U32.HI UR6, URZ, 0x1, UR5 ;  /* 0x00000001ff067899 */ /* 0x000fe40008011605 */
[----:B--2---:R-:W-:Y:S02]  /*3d80*/  ULOP3.LUT UR15, UR5, 0xffe, URZ, 0xc0, !UPT ;  /* 0x00000ffe050f7892 */ /* 0x004fe4000f8ec0ff */
[----:B------:R-:W-:Y:S02]  /*3d90*/  UIMAD UR5, UR6, 0xf0, UR23 ;  /* 0x000000f0060578a4 */ /* 0x000fe4000f8e0217 */
[----:B------:R-:W-:Y:S01]  /*3da0*/  UIADD3 UR15, UPT, UPT, -UR15, UR17, URZ ;  /* 0x000000110f0f7290 */ /* 0x000fe2000fffe1ff */
[----:B------:R-:W-:Y:S01]  /*3db0*/  UMOV UR13, UR22 ;  /* 0x00000016000d7c82 */ /* 0x000fe20008000000 */
[----:B------:R-:W-:-:S02]  /*3dc0*/  UMOV UR12, UR19 ;  /* 0x00000013000c7c82 */ /* 0x000fc40008000000 */
[----:B------:R-:W-:-:S03]  /*3dd0*/  ULEA UR15, UR15, UR5, 0x14 ;  /* 0x000000050f0f7291 */ /* 0x000fc6000f8ea0ff */
[----:B------:R-:W-:-:S09]  /*3de0*/  UMOV UR5, UR11 ;  /* 0x0000000b00057c82 */ /* 0x000fd20008000000 */
.L_x_75:
[----:B------:R-:W-:Y:S02]  /*3df0*/  UIADD3 UR13, UPT, UPT, UR13, 0x1, URZ ;  /* 0x000000010d0d7890 */ /* 0x000fe4000fffe0ff */
[----:B-1----:R-:W-:Y:S02]  /*3e00*/  ULEA UR7, UR5, UR14, 0x3 ;  /* 0x0000000e05077291 */ /* 0x002fe4000f8e18ff */
[----:B------:R-:W-:Y:S01]  /*3e10*/  UISETP.NE.AND UP3, UPT, UR13, URZ, UPT ;  /* 0x000000ff0d00728c */ /* 0x000fe2000bf65270 */
[----:B---3--:R-:W-:Y:S10]  /*3e20*/  @P1 BRA `(.L_x_73) ;  /* 0x00000000000c1947 */ /* 0x008ff40003800000 */
[----:B------:R-:W-:Y:S04]  /*3e30*/  SHF.L.U32 R3, R0, 0x1f, RZ ;  /* 0x0000001f00037819 */ /* 0x000fe800000006ff */
[----:B------:R-:W1:Y:S02]  /*3e40*/  SYNCS.PHASECHK.TRANS64.TRYWAIT P0, [UR7], R3 ;  /* 0x00000003ff0075a7 */ /* 0x000e640008001107 */
[----:B-1----:R-:W-:Y:S05]  /*3e50*/  @!P0 BRA `(.L_x_74) ;  /* 0x0000007800188947 */ /* 0x002fea0003800000 */
.L_x_73:
[----:B------:R-:W-:Y:S01]  /*3e60*/  UISETP.NE.AND UP0, UPT, UR12, 0x1, UPT ;  /* 0x000000010c00788c */ /* 0x000fe2000bf05270 */
[----:B------:R-:W-:Y:S01]  /*3e70*/  PLOP3.LUT P1, PT, PT, PT, PT, 0x80, 0x8 ;  /* 0x000000000008781c */ /* 0x000fe20003f2f070 */
[----:B------:R-:W-:Y:S02]  /*3e80*/  UIADD3 UR6, UPT, UPT, UR5, 0x1, URZ ;  /* 0x0000000105067890 */ /* 0x000fe4000fffe0ff */
[----:B------:R-:W-:Y:S02]  /*3e90*/  UIADD3 UR12, UPT, UPT, UR12, -0x1, URZ ;  /* 0xffffffff0c0c7890 */ /* 0x000fe4000fffe0ff */
[----:B------:R-:W-:Y:S01]  /*3ea0*/  UISETP.NE.AND UP1, UPT, UR6, 0x14, UPT ;  /* 0x000000140600788c */ /* 0x000fe2000bf25270 */
[----:B------:R-:W-:Y:S01]  /*3eb0*/  PLOP3.LUT P0, PT, PT, PT, UP0, 0x80, 0x8 ;  /* 0x000000000008781c */ /* 0x000fe20003f0f008 */
[----:B------:R-:W-:Y:S02]  /*3ec0*/  UMOV UR9, 0xc0004010 ;  /* 0xc000401000097882 */ /* 0x000fe40000000000 */
[----:B------:R-:W-:Y:S02]  /*3ed0*/  USEL UR8, URZ, 0x1, UP1 ;  /* 0x00000001ff087887 */ /* 0x000fe40008800000 */
[----:B------:R-:W-:Y:S02]  /*3ee0*/  USEL UR11, UR6, URZ, UP1 ;  /* 0x000000ff060b7287 */ /* 0x000fe40008800000 */
[----:B------:R-:W-:Y:S02]  /*3ef0*/  UIMAD UR6, UR5, 0x1e0, UR4 ;  /* 0x000001e0050678a4 */ /* 0x000fe4000f8e0204 */
[----:B------:R-:W-:Y:S01]  /*3f00*/  @UP0 ULEA UR10, UR11, UR14, 0x3 ;  /* 0x0000000e0b0a0291 */ /* 0x000fe2000f8e18ff */
[----:B------:R-:W-:Y:S01]  /*3f10*/  LOP3.LUT R0, R0, UR8, RZ, 0x3c, !PT ;  /* 0x0000000800007c12 */ /* 0x000fe2000f8e3cff */
[----:B------:R-:W-:Y:S03]  /*3f20*/  ULEA UR8, UR5, UR16, 0x7 ;  /* 0x0000001005087291 */ /* 0x000fe6000f8e38ff */
[----:B-1----:R-:W-:Y:S01]  /*3f30*/  @P0 SHF.L.U32 R2, R0, 0x1f, RZ ;  /* 0x0000001f00020819 */ /* 0x002fe200000006ff */
[----:B------:R-:W-:Y:S03]  /*3f40*/  UMOV UR5, UR11 ;  /* 0x0000000b00057c82 */ /* 0x000fe60008000000 */
[----:B------:R1:W3:Y:S01]  /*3f50*/  @P0 SYNCS.PHASECHK.TRANS64.TRYWAIT P1, [UR10], R2 ;  /* 0x00000002ff0005a7 */ /* 0x0002e2000802110a */
[----:B------:R-:W-:Y:S03]  /*3f60*/  UIADD3 UR10, UPT, UPT, UR7, 0xa0, URZ ;  /* 0x000000a0070a7890 */ /* 0x000fe6000fffe0ff */
[----:B------:R-:W-:Y:S02]  /*3f70*/  UMOV UR7, 0xc0004010 ;  /* 0xc000401000077882 */ /* 0x000fe40000000000 */
[----:B------:R1:W-:Y:S01]  /*3f80*/  UTCIMMA gdesc[UR8], gdesc[UR6], tmem[UR15], tmem[UR20], idesc[UR21], UP2 ;  /* 0x00ff1406080075ea */ /* 0x0003e2000900010f */
[----:B------:R-:W-:Y:S03]  /*3f90*/  UPLOP3.LUT UP2, UPT, UPT, UPT, UPT, 0x80, 0x8 ;  /* 0x000000000008789c */ /* 0x000fe60003f4f070 */
[----:B------:R1:W-:Y:S01]  /*3fa0*/  UTCBAR [UR10], URZ ;  /* 0x000000ff0a0073e9 */ /* 0x0003e200080000ff */
[----:B------:R-:W-:Y:S07]  /*3fb0*/  BRA.U UP3, `(.L_x_75) ;  /* 0xfffffffd038c7547 */ /* 0x000fee000b83ffff */
.L_x_72:
[----:B------:R-:W-:Y:S01]  /*3fc0*/  UIADD3 UR5, UPT, UPT, UR17, 0x1, URZ ;  /* 0x0000000111057890 */ /* 0x000fe2000fffe0ff */
[----:B------:R-:W-:Y:S01]  /*3fd0*/  LOP3.LUT P0, RZ, R10, 0x1, RZ, 0xc0, !PT ;  /* 0x000000010aff7812 */ /* 0x000fe2000780c0ff */
[----:B-1----:R-:W-:Y:S01]  /*3fe0*/  UIADD3 UR6, UPT, UPT, UR18, 0x180, URZ ;  /* 0x0000018012067890 */ /* 0x002fe2000fffe0ff */
[----:B---3--:R-:W-:Y:S01]  /*3ff0*/  ISETP.NE.AND P1, PT, R4, 0x2, PT ;  /* 0x000000020400780c */ /* 0x008fe20003f25270 */
[----:B------:R-:W-:-:S03]  /*4000*/  UISETP.NE.AND UP0, UPT, UR5, 0x4, UPT ;  /* 0x000000040500788c */ /* 0x000fc6000bf05270 */
[----:B------:R-:W-:Y:S01]  /*4010*/  SEL R2, RZ, 0x1, P1 ;  /* 0x00000001ff027807 */ /* 0x000fe20000800000 */
[----:B------:R-:W-:Y:S02]  /*4020*/  USEL UR7, URZ, 0x1, UP0 ;  /* 0x00000001ff077887 */ /* 0x000fe40008000000 */
[----:B------:R-:W-:Y:S01]  /*4030*/  USEL UR17, UR5, URZ, UP0 ;  /* 0x000000ff05117287 */ /* 0x000fe20008000000 */
[----:B------:R1:W-:Y:S01]  /*4040*/  UTCBAR [UR6], URZ ;  /* 0x000000ff060073e9 */ /* 0x0003e200080000ff */
[----:B------:R-:W-:Y:S02]  /*4050*/  LOP3.LUT R12, R12, R2, RZ, 0x3c, !PT ;  /* 0x000000020c0c7212 */ /* 0x000fe400078e3cff */
[----:B------:R-:W-:Y:S02]  /*4060*/  LOP3.LUT R7, R7, UR7, RZ, 0x3c, !PT ;  /* 0x0000000707077c12 */ /* 0x000fe4000f8e3cff */
[----:B------:R-:W-:Y:S01]  /*4070*/  SEL R2, R4, RZ, P1 ;  /* 0x000000ff04027207 */ /* 0x000fe20000800000 */
[----:B------:R-:W-:Y:S06]  /*4080*/  @P0 BRA `(.L_x_76) ;  /* 0xfffffff800c80947 */ /* 0x000fec000383ffff */
[----:B------:R-:W3:Y:S01]  /*4090*/  S2UR UR8, SR_CgaCtaId ;  /* 0x00000000000879c3 */ /* 0x000ee20000008800 */
[----:B------:R-:W-:Y:S01]  /*40a0*/  ELECT P0, URZ, PT ;  /* 0x0000000000ff782f */ /* 0x000fe20003800000 */
[----:B------:R-:W-:Y:S01]  /*40b0*/  IMAD.MOV.U32 R2, RZ, RZ, 0x1 ;  /* 0x00000001ff027424 */ /* 0x000fe200078e00ff */
[----:B------:R-:W-:Y:S01]  /*40c0*/  UIADD3 UR14, UPT, UPT, UR14, 0x1a0, URZ ;  /* 0x000001a00e0e7890 */ /* 0x000fe2000fffe0ff */
[----:B------:R-:W-:Y:S01]  /*40d0*/  SHF.L.U32 R0, R7, 0x1f, RZ ;  /* 0x0000001f07007819 */ /* 0x000fe200000006ff */
[----:B------:R-:W-:-:S03]  /*40e0*/  UMOV UR4, 0x40 ;  /* 0x0000004000047882 */ /* 0x000fc60000000000 */
[----:B------:R-:W-:Y:S01]  /*40f0*/  UVIRTCOUNT.DEALLOC.SMPOOL 0x80 ;  /* 0x000000800000784c */ /* 0x000fe20000000000 */
[----:B---3--:R-:W-:Y:S02]  /*4100*/  ULEA UR8, UR8, UR4, 0x18 ;  /* 0x0000000408087291 */ /* 0x008fe4000f8ec0ff */
[----:B------:R-:W-:-:S07]  /*4110*/  ULEA UR4, UR17, UR14, 0x3 ;  /* 0x0000000e11047291 */ /* 0x000fce000f8e18ff */
[----:B------:R3:W-:Y:S02]  /*4120*/  @P0 STS.U8 [UR8+0x1c], R2 ;  /* 0x00001c02ff000988 */ /* 0x0007e40008000008 */
[----:B------:R-:W4:Y:S02]  /*4130*/  SYNCS.PHASECHK.TRANS64.TRYWAIT P0, [UR4], R0 ;  /* 0x00000000ff0075a7 */ /* 0x000f240008001104 */
[----:B---34-:R-:W-:Y:S05]  /*4140*/  @!P0 BRA `(.L_x_77) ;  /* 0x0000007400748947 */ /* 0x018fea0003800000 */
.L_x_173:
[----:B------:R-:W-:-:S04]  /*4150*/  UIADD3 UR4, UPT, UPT, UR17, 0x1, URZ ;  /* 0x0000000111047890 */ /* 0x000fc8000fffe0ff */
[----:B------:R-:W-:-:S04]  /*4160*/  UISETP.NE.AND UP0, UPT, UR4, 0x4, UPT ;  /* 0x000000040400788c */ /* 0x000fc8000bf05270 */
[----:B-1----:R-:W-:Y:S02]  /*4170*/  USEL UR6, URZ, 0x1, UP0 ;  /* 0x00000001ff067887 */ /* 0x002fe40008000000 */
[----:B------:R-:W-:-:S04]  /*4180*/  USEL UR4, UR4, URZ, UP0 ;  /* 0x000000ff04047287 */ /* 0x000fc80008000000 */
[----:B------:R-:W-:Y:S01]  /*4190*/  ULEA UR5, UR4, UR14, 0x3 ;  /* 0x0000000e04057291 */ /* 0x000fe2000f8e18ff */
[----:B---3--:R-:W-:-:S04]  /*41a0*/  LOP3.LUT R0, R7, UR6, RZ, 0x3c, !PT ;  /* 0x0000000607007c12 */ /* 0x008fc8000f8e3cff */
[----:B------:R-:W-:-:S04]  /*41b0*/  SHF.L.U32 R2, R0, 0x1f, RZ ;  /* 0x0000001f00027819 */ /* 0x000fc800000006ff */
[----:B------:R-:W1:Y:S02]  /*41c0*/  SYNCS.PHASECHK.TRANS64.TRYWAIT P0, [UR5], R2 ;  /* 0x00000002ff0075a7 */ /* 0x000e640008001105 */
[----:B-1----:R-:W-:Y:S05]  /*41d0*/  @!P0 BRA `(.L_x_78) ;  /* 0x0000007400688947 */ /* 0x002fea0003800000 */
.L_x_175:
        /* <DEDUP_REMOVED lines=9> */
.L_x_177:
[----:B------:R-:W-:-:S04]  /*4270*/  UIADD3 UR4, UPT, UPT, UR4, 0x1, URZ ;  /* 0x0000000104047890 */ /* 0x000fc8000fffe0ff */
[----:B------:R-:W-:-:S04]  /*4280*/  UISETP.NE.AND UP0, UPT, UR4, 0x4, UPT ;  /* 0x000000040400788c */ /* 0x000fc8000bf05270 */
[----:B------:R-:W-:Y:S02]  /*4290*/  USEL UR5, URZ, 0x1, UP0 ;  /* 0x00000001ff057887 */ /* 0x000fe40008000000 */
[----:B------:R-:W-:-:S04]  /*42a0*/  USEL UR4, UR4, URZ, UP0 ;  /* 0x000000ff04047287 */ /* 0x000fc80008000000 */
[----:B------:R-:W-:Y:S01]  /*42b0*/  ULEA UR4, UR4, UR14, 0x3 ;  /* 0x0000000e04047291 */ /* 0x000fe2000f8e18ff */
[----:B------:R-:W-:-:S04]  /*42c0*/  LOP3.LUT R0, R0, UR5, RZ, 0x3c, !PT ;  /* 0x0000000500007c12 */ /* 0x000fc8000f8e3cff */
[----:B------:R-:W-:-:S04]  /*42d0*/  SHF.L.U32 R0, R0, 0x1f, RZ ;  /* 0x0000001f00007819 */ /* 0x000fc800000006ff */
[----:B------:R-:W3:Y:S02]  /*42e0*/  SYNCS.PHASECHK.TRANS64.TRYWAIT P0, [UR4], R0 ;  /* 0x00000000ff0075a7 */ /* 0x000ee40008001104 */
[----:B---3--:R-:W-:Y:S05]  /*42f0*/  @!P0 BRA `(.L_x_80) ;  /* 0x0000007400508947 */ /* 0x008fea0003800000 */
.L_x_179:
[----:B------:R-:W-:Y:S01]  /*4300*/  NOP ;  /* 0x0000000000007918 */ /* 0x000fe20000000000 */
[----:B-1----:R-:W1:Y:S01]  /*4310*/  LDS R0, [UR8+0x14] ;  /* 0x00001408ff007984 */ /* 0x002e620008000800 */
[----:B------:R-:W-:Y:S01]  /*4320*/  ULOP3.LUT UR4, UR23, 0xffff, URZ, 0xc0, !UPT ;  /* 0x0000ffff17047892 */ /* 0x000fe2000f8ec0ff */
[----:B------:R-:W-:Y:S01]  /*4330*/  UMOV UR5, 0xffff ;  /* 0x0000ffff00057882 */ /* 0x000fe20000000000 */
[----:B------:R-:W-:Y:S02]  /*4340*/  UMOV UR6, 0x1 ;  /* 0x0000000100067882 */ /* 0x000fe40000000000 */
[----:B------:R-:W-:-:S04]  /*4350*/  USHF.R.U32.HI UR4, URZ, 0x5, UR4 ;  /* 0x00000005ff047899 */ /* 0x000fc80008011604 */
[----:B------:R-:W-:Y:S02]  /*4360*/  USHF.L.U32 UR5, UR5, UR4, URZ ;  /* 0x0000000405057299 */ /* 0x000fe400080006ff */
[----:B------:R-:W-:-:S04]  /*4370*/  USHF.L.U32 UR4, UR6, UR4, URZ ;  /* 0x0000000406047299 */ /* 0x000fc800080006ff */
[----:B-1----:R-:W-:-:S04]  /*4380*/  LOP3.LUT R0, R0, UR5, RZ, 0xc0, !PT ;  /* 0x0000000500007c12 */ /* 0x002fc8000f8ec0ff */
[----:B------:R-:W-:-:S13]  /*4390*/  ISETP.NE.AND P0, PT, R0, UR5, PT ;  /* 0x0000000500007c0c */ /* 0x000fda000bf05270 */
[----:B------:R-:W-:Y:S05]  /*43a0*/  @P0 BRA `(.L_x_81) ;  /* 0x0000000000580947 */ /* 0x000fea0003800000 */
[----:B------:R-:W1:Y:S02]  /*43b0*/  LDS R0, [UR8+0x18] ;  /* 0x00001808ff007984 */ /* 0x000e640008000800 */
[----:B-1----:R-:W-:-:S04]  /*43c0*/  LOP3.LUT R0, R0, UR4, RZ, 0xc0, !PT ;  /* 0x0000000400007c12 */ /* 0x002fc8000f8ec0ff */
[----:B------:R-:W-:-:S13]  /*43d0*/  ISETP.NE.AND P0, PT, R0, UR4, PT ;  /* 0x0000000400007c0c */ /* 0x000fda000bf05270 */
[----:B------:R-:W-:Y:S05]  /*43e0*/  @P0 BRA `(.L_x_82) ;  /* 0x00000000003c0947 */ /* 0x000fea0003800000 */
[----:B------:R-:W1:Y:S01]  /*43f0*/  S2R R2, SR_LANEID ;  /* 0x0000000000027919 */ /* 0x000e620000000000 */
[----:B------:R-:W-:-:S06]  /*4400*/  ULOP3.LUT UR5, URZ, UR5, URZ, 0x33, !UPT ;  /* 0x00000005ff057292 */ /* 0x000fcc000f8e33ff */
[----:B------:R-:W-:-:S04]  /*4410*/  IMAD.U32 R0, RZ, RZ, UR5 ;  /* 0x00000005ff007e24 */ /* 0x000fc8000f8e00ff */
[----:B------:R3:W4:Y:S02]  /*4420*/  REDUX UR7, R0 ;  /* 0x00000000000773c4 */ /* 0x0007240000000000 */
[----:B------:R1:W-:Y:S01]  /*4430*/  UTCATOMSWS.AND URZ, UR5 ;  /* 0x0000000500ff79e3 */ /* 0x0003e20008000000 */
[----:B---3--:R-:W-:Y:S01]  /*4440*/  LOP3.LUT R0, RZ, UR4, RZ, 0x33, !PT ;  /* 0x00000004ff007c12 */ /* 0x008fe2000f8e33ff */
[----:B------:R-:W-:Y:S02]  /*4450*/  VOTEU.ANY UR4, UPT, PT ;  /* 0x0000000000047886 */ /* 0x000fe400038e0100 */
[----:B------:R-:W-:Y:S02]  /*4460*/  UFLO.U32 UR4, UR4 ;  /* 0x00000004000472bd */ /* 0x000fe400080e0000 */
[----:B------:R-:W3:Y:S04]  /*4470*/  REDUX UR6, R0 ;  /* 0x00000000000673c4 */ /* 0x000ee80000000000 */
[----:B-1----:R-:W-:-:S02]  /*4480*/  ISETP.EQ.U32.AND P0, PT, R2, UR4, PT ;  /* 0x0000000402007c0c */ /* 0x002fc4000bf02070 */
[----:B----4-:R-:W-:-:S11]  /*4490*/  MOV R2, UR7 ;  /* 0x0000000700027c02 */ /* 0x010fd60008000f00 */
[----:B------:R1:W-:Y:S01]  /*44a0*/  @P0 ATOMS.AND RZ, [UR8+0x14], R2 ;  /* 0x00001402ffff098c */ /* 0x0003e2000a800008 */
[----:B---3--:R-:W-:-:S05]  /*44b0*/  IMAD.U32 R0, RZ, RZ, UR6 ;  /* 0x00000006ff007e24 */ /* 0x008fca000f8e00ff */
[----:B------:R1:W-:Y:S01]  /*44c0*/  @P0 ATOMS.AND RZ, [UR8+0x18], R0 ;  /* 0x00001800ffff098c */ /* 0x0003e2000a800008 */
[----:B------:R-:W-:Y:S05]  /*44d0*/  BRA `(.L_x_83) ;  /* 0x0000000000147947 */ /* 0x000fea0003800000 */
.L_x_82:
[----:B------:R-:W-:Y:S02]  /*44e0*/  MOV R2, 0x4500 ;  /* 0x0000450000027802 */ /* 0x000fe40000000f00 */
[----:B--2---:R-:W-:Y:S05]  /*44f0*/  CALL.REL.NOINC `($__internal_0_$__cuda_sm10x_tcgen05_guardrail_trap_col_being_dealloced_not_returned_by_alloc) ;  /* 0x0000007400747944 */ /* 0x004fea0003c00000 */
[----:B------:R-:W-:Y:S05]  /*4500*/  BRA `(.L_x_83) ;  /* 0x0000000000087947 */ /* 0x000fea0003800000 */
.L_x_81:
[----:B------:R-:W-:Y:S02]  /*4510*/  MOV R2, 0x4530 ;  /* 0x0000453000027802 */ /* 0x000fe40000000f00 */
[----:B--2---:R-:W-:Y:S05]  /*4520*/  CALL.REL.NOINC `($__internal_2_$__cuda_sm10x_tcgen05_guardrail_trap_unallocated_columns_being_dealloced) ;  /* 0x0000007400807944 */ /* 0x004fea0003c00000 */
.L_x_83:
[----:B------:R-:W-:Y:S01]  /*4530*/  NOP ;  /* 0x0000000000007918 */ /* 0x000fe20000000000 */
[----:B--2---:R-:W-:Y:S05]  /*4540*/  EXIT ;  /* 0x000000000000794d */ /* 0x004fea0003800000 */
.L_x_65:
[----:B------:R-:W-:-:S09]  /*4550*/  UISETP.NE.OR UP0, UPT, UR22, 0x3, !UP3 ;  /* 0x000000031600788c */ /* 0x000fd2000df05670 */
[----:B------:R-:W-:Y:S05]  /*4560*/  BRA.U UP0, `(.L_x_84) ;  /* 0x0000001100287547 */ /* 0x000fea000b800000 */
[----:B------:R-:W3:Y:S01]  /*4570*/  LDCU.64 UR6, c[0x0][0x888] ;  /* 0x00011100ff0677ac */ /* 0x000ee20008000a00 */
[----:B------:R-:W-:Y:S02]  /*4580*/  HFMA2 R10, -RZ, RZ, 0, 0 ;  /* 0x00000000ff0a7431 */ /* 0x000fe400000001ff */
[----:B------:R-:W-:Y:S01]  /*4590*/  IMAD.MOV.U32 R9, RZ, RZ, 0x1 ;  /* 0x00000001ff097424 */ /* 0x000fe200078e00ff */
[----:B------:R-:W-:Y:S01]  /*45a0*/  MOV R11, 0x3c00 ;  /* 0x00003c00000b7802 */ /* 0x000fe20000000f00 */
[----:B------:R-:W4:Y:S01]  /*45b0*/  LDCU UR37, c[0x0][0x370] ;  /* 0x00006e00ff2577ac */ /* 0x000f220008000800 */
[----:B------:R-:W-:Y:S01]  /*45c0*/  IMAD.MOV.U32 R8, RZ, RZ, RZ ;  /* 0x000000ffff087224 */ /* 0x000fe200078e00ff */
[----:B------:R-:W5:Y:S01]  /*45d0*/  LDCU.128 UR40, c[0x0][0xb10] ;  /* 0x00016200ff2877ac */ /* 0x000f620008000c00 */
[----:B------:R-:W5:Y:S01]  /*45e0*/  LDCU UR31, c[0x0][0x374] ;  /* 0x00006e80ff1f77ac */ /* 0x000f620008000800 */
[----:B------:R-:W1:Y:S01]  /*45f0*/  LDCU.64 UR38, c[0x0][0x890] ;  /* 0x00011200ff2677ac */ /* 0x000e620008000a00 */
[----:B------:R-:W1:Y:S01]  /*4600*/  LDCU UR21, c[0x0][0xb0c] ;  /* 0x00016180ff1577ac */ /* 0x000e620008000800 */
[----:B------:R-:W1:Y:S01]  /*4610*/  LDCU UR51, c[0x0][0xb20] ;  /* 0x00016400ff3377ac */ /* 0x000e620008000800 */
[----:B------:R-:W1:Y:S01]  /*4620*/  LDCU UR4, c[0x0][0xb30] ;  /* 0x00016600ff0477ac */ /* 0x000e620008000800 */
[----:B---3--:R-:W-:Y:S01]  /*4630*/  UISETP.NE.U32.AND UP0, UPT, UR6, URZ, UPT ;  /* 0x000000ff0600728c */ /* 0x008fe2000bf05070 */
[----:B------:R-:W-:Y:S01]  /*4640*/  UMOV UR29, 0x400 ;  /* 0x00000400001d7882 */ /* 0x000fe20000000000 */
[----:B-----5:R-:W-:-:S02]  /*4650*/  UIMAD.WIDE.U32 UR8, UR31, UR43, URZ ;  /* 0x0000002b1f0872a5 */ /* 0x020fc4000f8e00ff */
[----:B------:R-:W-:Y:S02]  /*4660*/  ULEA UR29, UR5, UR29, 0x18 ;  /* 0x0000001d051d7291 */ /* 0x000fe4000f8ec0ff */
[----:B------:R-:W-:Y:S02]  /*4670*/  UISETP.NE.AND.EX UP6, UPT, UR7, URZ, UPT, UP0 ;  /* 0x000000ff0700728c */ /* 0x000fe4000bfc5300 */
[----:B----4-:R-:W-:Y:S02]  /*4680*/  UIMAD.WIDE.U32 UR6, UR37, UR40, URZ ;  /* 0x00000028250672a5 */ /* 0x010fe4000f8e00ff */
[----:B------:R-:W-:Y:S02]  /*4690*/  UIADD3 UR49, UPT, UPT, UR29, 0x140, URZ ;  /* 0x000001401d317890 */ /* 0x000fe4000fffe0ff */
[----:B--2---:R-:W-:Y:S02]  /*46a0*/  UISETP.NE.AND UP0, UPT, UR15, 0x1, UPT ;  /* 0x000000010f00788c */ /* 0x004fe4000bf05270 */
[----:B------:R-:W-:-:S02]  /*46b0*/  UPRMT UR49, UR5, 0x654, UR49 ;  /* 0x0000065405317896 */ /* 0x000fc40008000031 */
[----:B-1----:R-:W-:Y:S01]  /*46c0*/  UISETP.NE.U32.AND UP0, UPT, UR38, URZ, UPT ;  /* 0x000000ff2600728c */ /* 0x002fe2000bf05070 */
[----:B------:R-:W-:Y:S01]  /*46d0*/  UMOV UR5, UR7 ;  /* 0x0000000700057c82 */ /* 0x000fe20008000000 */
[----:B------:R-:W-:Y:S02]  /*46e0*/  UISETP.GE.AND UP3, UPT, UR15, 0x1, UPT ;  /* 0x000000010f00788c */ /* 0x000fe4000bf66270 */
[----:B------:R-:W-:Y:S02]  /*46f0*/  USHF.R.U32.HI UR48, URZ, UR41, UR5 ;  /* 0x00000029ff307299 */ /* 0x000fe40008011605 */
[----:B------:R-:W-:Y:S01]  /*4700*/  UISETP.NE.AND.EX UP5, UPT, UR39, URZ, UPT, UP0 ;  /* 0x000000ff2700728c */ /* 0x000fe2000bfa5300 */
[----:B------:R-:W-:Y:S01]  /*4710*/  UMOV UR5, UR9 ;  /* 0x0000000900057c82 */ /* 0x000fe20008000000 */
[----:B------:R-:W1:Y:S01]  /*4720*/  LDCU.64 UR52, c[0x0][0x348] ;  /* 0x00006900ff3477ac */ /* 0x000e620008000a00 */
[----:B------:R-:W-:Y:S01]  /*4730*/  UPLOP3.LUT UP1, UPT, UPT, UPT, UPT, 0x40, 0x4 ;  /* 0x000000000004789c */ /* 0x000fe20003f2e870 */
[----:B------:R-:W2:Y:S01]  /*4740*/  LDCU.64 UR22, c[0x0][0xb28] ;  /* 0x00016500ff1677ac */ /* 0x000ea20008000a00 */
[----:B------:R-:W-:-:S02]  /*4750*/  UISETP.NE.AND UP3, UPT, UR21, 0x1, UPT ;  /* 0x000000011500788c */ /* 0x000fc4000bf65270 */
[----:B------:R-:W-:Y:S02]  /*4760*/  USHF.R.U32.HI UR44, URZ, UR51, UR5 ;  /* 0x00000033ff2c7299 */ /* 0x000fe40008011605 */
[----:B------:R-:W-:Y:S02]  /*4770*/  UISETP.NE.AND UP0, UPT, UR42, 0x1, UPT ;  /* 0x000000012a00788c */ /* 0x000fe4000bf05270 */
[----:B------:R-:W-:-:S11]  /*4780*/  UISETP.NE.AND UP4, UPT, UR4, 0x1, UPT ;  /* 0x000000010400788c */ /* 0x000fd6000bf85270 */
.L_x_92:
[----:B------:R-:W-:Y:S02]  /*4790*/  LEA R2, R8, UR29, 0x3 ;  /* 0x0000001d08027c11 */ /* 0x000fe4000f8e18ff */
[----:B------:R-:W-:Y:S02]  /*47a0*/  SHF.L.U32 R0, R10, 0x1f, RZ ;  /* 0x0000001f0a007819 */ /* 0x000fe400000006ff */
[----:B------:R-:W-:Y:S02]  /*47b0*/  LEA R4, R8, UR29, 0x4 ;  /* 0x0000001d08047c11 */ /* 0x000fe4000f8e20ff */
[----:B------:R-:W3:Y:S02]  /*47c0*/  SYNCS.PHASECHK.TRANS64.TRYWAIT P0, [R2+URZ+0x160], R0 ;  /* 0x00016000020075a7 */ /* 0x000ee400080011ff */
[----:B---3--:R-:W-:Y:S05]  /*47d0*/  @!P0 BRA `(.L_x_85) ;  /* 0x0000007000308947 */ /* 0x008fea0003800000 */
.L_x_180:
[----:B------:R-:W4:Y:S01]  /*47e0*/  LDS.128 R4, [R4+0x1f0] ;  /* 0x0001f00004047984 */ /* 0x000f220000000c00 */
[----:B------:R-:W-:Y:S01]  /*47f0*/  UISETP.GE.AND UP0, UPT, UR15, 0x1, UPT ;  /* 0x000000010f00788c */ /* 0x000fe2000bf06270 */
[----:B------:R-:W-:Y:S01]  /*4800*/  @!PT LDS RZ, [RZ] ;  /* 0x00000000fffff984 */ /* 0x000fe20000000800 */
[----:B------:R-:W-:Y:S01]  /*4810*/  @!PT LDS RZ, [RZ] ;  /* 0x00000000fffff984 */ /* 0x000fe20000000800 */
[----:B------:R-:W-:Y:S01]  /*4820*/  @!PT LDS RZ, [RZ] ;  /* 0x00000000fffff984 */ /* 0x000fe20000000800 */
[----:B------:R-:W-:Y:S01]  /*4830*/  @!PT LDS RZ, [RZ] ;  /* 0x00000000fffff984 */ /* 0x000fe20000000800 */
[----:B------:R5:W-:Y:S06]  /*4840*/  MEMBAR.ALL.CTA ;  /* 0x0000000000007992 */ /* 0x000bec0000008000 */
[----:B-----5:R-:W5:Y:S01]  /*4850*/  FENCE.VIEW.ASYNC.S ;  /* 0x00000000000073c6 */ /* 0x020f620000000000 */
[----:B----4-:R-:W-:Y:S11]  /*4860*/  LOP3.LUT P0, RZ, R6, 0x1, RZ, 0xc0, !PT ;  /* 0x0000000106ff7812 */ /* 0x010ff6000780c0ff */
[----:B------:R-:W-:Y:S02]  /*4870*/  @!UPT UIADD3 URZ, UPT, UPT, URZ, URZ, URZ ;  /* 0x000000fffffff290 */ /* 0x000fe4000fffe0ff */
[----:B-----5:R-:W-:Y:S01]  /*4880*/  VOTEU.ANY UP3, P0 ;  /* 0x0000000000ff7886 */ /* 0x020fe20000060100 */
[----:B------:R-:W-:Y:S11]  /*4890*/  PLOP3.LUT P0, PT, PT, PT, UP3, 0x80, 0x8 ;  /* 0x000000000008781c */ /* 0x000ff60003f0f038 */
[----:B------:R-:W-:Y:S02]  /*48a0*/  @!UPT UIADD3 URZ, UPT, UPT, URZ, URZ, URZ ;  /* 0x000000fffffff290 */ /* 0x000fe4000fffe0ff */
[----:B---3--:R-:W-:Y:S02]  /*48b0*/  @P0 SHF.R.U32.HI R0, RZ, 0x10, R5 ;  /* 0x00000010ff000819 */ /* 0x008fe40000011605 */
[----:B------:R-:W-:Y:S02]  /*48c0*/  @P0 MOV R3, R4 ;  /* 0x0000000400030202 */ /* 0x000fe40000000f00 */
[----:B------:R-:W-:Y:S01]  /*48d0*/  @P0 R2UR UR4, R0 ;  /* 0x00000000000402ca */ /* 0x000fe200000e0000 */
[----:B------:R-:W-:Y:S01]  /*48e0*/  VIADD R0, R2, 0x170 ;  /* 0x0000017002007836 */ /* 0x000fe20000000000 */
[----:B------:R-:W-:Y:S02]  /*48f0*/  @P0 LOP3.LUT R4, R5, 0xffff, RZ, 0xc0, !PT ;  /* 0x0000ffff05040812 */ /* 0x000fe400078ec0ff */
[----:B------:R-:W-:Y:S02]  /*4900*/  @P0 R2UR UR6, R3 ;  /* 0x00000000030602ca */ /* 0x000fe400000e0000 */
[----:B------:R-:W-:Y:S02]  /*4910*/  PRMT R0, RZ, 0x654, R0 ;  /* 0x00000654ff007816 */ /* 0x000fe40000000000 */
[----:B------:R-:W-:Y:S02]  /*4920*/  @P0 R2UR UR5, R4 ;  /* 0x00000000040502ca */ /* 0x000fe400000e0000 */
[----:B------:R3:W-:Y:S03]  /*4930*/  SYNCS.ARRIVE.TRANS64.RED.A1T0 RZ, [R0+URZ], RZ ;  /* 0x000000ff00ff79a7 */ /* 0x0007e600081004ff */
[----:B------:R-:W-:Y:S04]  /*4940*/  @UP3 UMOV UR30, UR4 ;  /* 0x00000004001e3c82 */ /* 0x000fe80008000000 */
[----:B------:R-:W-:Y:S04]  /*4950*/  @UP3 UMOV UR14, UR6 ;  /* 0x00000006000e3c82 */ /* 0x000fe80008000000 */
[----:B------:R-:W-:Y:S01]  /*4960*/  @UP3 UMOV UR13, UR5 ;  /* 0x00000005000d3c82 */ /* 0x000fe20008000000 */
[----:B------:R-:W-:Y:S05]  /*4970*/  BRA.U !UP0, `(.L_x_86) ;  /* 0x0000000108c07547 */ /* 0x000fea000b800000 */
[----:B------:R-:W-:Y:S02]  /*4980*/  UIMAD.WIDE.U32 UR8, UR13, UR43, URZ ;  /* 0x0000002b0d0872a5 */ /* 0x000fe4000f8e00ff */
[----:B------:R-:W-:Y:S02]  /*4990*/  UP2UR UR12, UPR, URZ, 0x4 ;  /* 0x00000004ff0c7883 */ /* 0x000fe40008000000 */
[----:B------:R-:W-:Y:S02]  /*49a0*/  UISETP.NE.AND UP2, UPT, UR42, 0x1, UPT ;  /* 0x000000012a00788c */ /* 0x000fe4000bf45270 */
[----:B------:R-:W-:Y:S02]  /*49b0*/  UIMAD.WIDE.U32 UR10, UR14, UR40, URZ ;  /* 0x000000280e0a72a5 */ /* 0x000fe4000f8e00ff */
[----:B------:R-:W-:Y:S02]  /*49c0*/  USEL UR4, UR31, UR44, !UP2 ;  /* 0x0000002c1f047287 */ /* 0x000fe4000d000000 */
[----:B------:R-:W-:Y:S02]  /*49d0*/  UISETP.NE.AND UP0, UPT, UR21, 0x1, UPT ;  /* 0x000000011500788c */ /* 0x000fe4000bf05270 */
[----:B------:R-:W-:Y:S02]  /*49e0*/  UP2UR UR20, UPR, URZ, 0x2 ;  /* 0x00000002ff147883 */ /* 0x000fe40008000000 */
[----:B------:R-:W-:Y:S02]  /*49f0*/  UISETP.NE.AND UP1, UPT, UR15, 0x1, UPT ;  /* 0x000000010f00788c */ /* 0x000fe4000bf25270 */
[----:B--2---:R-:W-:Y:S02]  /*4a00*/  UIMAD.WIDE.U32 UR16, UR4, UR22, URZ ;  /* 0x00000016041072a5 */ /* 0x004fe4000f8e00ff */
[----:B------:R-:W-:Y:S01]  /*4a10*/  USEL UR7, UR37, UR48, !UP0 ;  /* 0x0000003025077287 */ /* 0x000fe2000c000000 */
[----:B------:R-:W-:Y:S02]  /*4a20*/  UMOV UR5, UR9 ;  /* 0x0000000900057c82 */ /* 0x000fe40008000000 */
[----:B------:R-:W-:Y:S02]  /*4a30*/  USHF.R.U32.HI UR6, URZ, UR51, UR5 ;  /* 0x00000033ff067299 */ /* 0x000fe40008011605 */
[----:B------:R-:W-:Y:S02]  /*4a40*/  UIMAD.WIDE.U32 UR18, UR7, UR22, URZ ;  /* 0x00000016071272a5 */ /* 0x000fe4000f8e00ff */
[----:B------:R-:W-:Y:S02]  /*4a50*/  USEL UR6, UR13, UR6, !UP2 ;  /* 0x000000060d067287 */ /* 0x000fe4000d000000 */
[----:B------:R-:W-:Y:S01]  /*4a60*/  UISETP.NE.AND UP2, UPT, UR12, URZ, UPT ;  /* 0x000000ff0c00728c */ /* 0x000fe2000bf45270 */
[----:B------:R-:W-:Y:S01]  /*4a70*/  UMOV UR5, UR11 ;  /* 0x0000000b00057c82 */ /* 0x000fe20008000000 */
[----:B------:R-:W-:Y:S02]  /*4a80*/  UIMAD.WIDE.U32 UR10, UR6, UR22, URZ ;  /* 0x00000016060a72a5 */ /* 0x000fe4000f8e00ff */
[----:B------:R-:W-:Y:S03]  /*4a90*/  USHF.R.U32.HI UR8, URZ, UR41, UR5 ;  /* 0x00000029ff087299 */ /* 0x000fe60008011605 */
[----:B------:R-:W-:Y:S02]  /*4aa0*/  UMOV UR5, UR17 ;  /* 0x0000001100057c82 */ /* 0x000fe40008000000 */
[----:B------:R-:W-:Y:S03]  /*4ab0*/  @UP1 USHF.R.U32.HI UR4, URZ, UR23, UR5 ;  /* 0x00000017ff041299 */ /* 0x000fe60008011605 */
[----:B------:R-:W-:Y:S01]  /*4ac0*/  UMOV UR5, UR19 ;  /* 0x0000001300057c82 */ /* 0x000fe20008000000 */
[----:B------:R-:W-:Y:S02]  /*4ad0*/  UIMAD UR4, UR15, UR4, URZ ;  /* 0x000000040f0472a4 */ /* 0x000fe4000f8e02ff */
[----:B------:R-:W-:Y:S02]  /*4ae0*/  @UP1 USHF.R.U32.HI UR7, URZ, UR23, UR5 ;  /* 0x00000017ff071299 */ /* 0x000fe40008011605 */
[----:B------:R-:W-:Y:S02]  /*4af0*/  USEL UR5, UR14, UR8, !UP0 ;  /* 0x000000080e057287 */ /* 0x000fe4000c000000 */
[----:B------:R-:W-:Y:S02]  /*4b00*/  UIMAD UR8, UR15, UR7, URZ ;  /* 0x000000070f0872a4 */ /* 0x000fe4000f8e02ff */
[----:B------:R-:W-:Y:S03]  /*4b10*/  UISETP.GE.AND UP0, UPT, UR6, UR4, UPT ;  /* 0x000000040600728c */ /* 0x000fe6000bf06270 */
[----:B------:R-:W-:Y:S01]  /*4b20*/  UMOV UR4, UR11 ;  /* 0x0000000b00047c82 */ /* 0x000fe20008000000 */
[----:B------:R-:W-:Y:S02]  /*4b30*/  UISETP.GE.OR UP0, UPT, UR5, UR8, UP0 ;  /* 0x000000080500728c */ /* 0x000fe40008706670 */
[----:B------:R-:W-:Y:S02]  /*4b40*/  USHF.R.U32.HI UR4, URZ, UR23, UR4 ;  /* 0x00000017ff047299 */ /* 0x000fe40008011604 */
[----:B------:R-:W-:Y:S02]  /*4b50*/  UIMAD.WIDE.U32 UR8, UR5, UR22, URZ ;  /* 0x00000016050872a5 */ /* 0x000fe4000f8e00ff */
[----:B------:R-:W-:Y:S04]  /*4b60*/  USEL UR10, UR6, UR4, !UP1 ;  /* 0x00000004060a7287 */ /* 0x000fe8000c800000 */
[----:B------:R-:W-:Y:S01]  /*4b70*/  UIADD3 UR11, UPT, UPT, -UR10, URZ, URZ ;  /* 0x000000ff0a0b7290 */ /* 0x000fe2000fffe1ff */
[----:B------:R-:W-:Y:S02]  /*4b80*/  @!UP0 UMOV UR4, UR9 ;  /* 0x0000000900048c82 */ /* 0x000fe40008000000 */
[----:B------:R-:W-:Y:S02]  /*4b90*/  @!UP0 USHF.R.U32.HI UR4, URZ, UR23, UR4 ;  /* 0x00000017ff048299 */ /* 0x000fe40008011604 */
[----:B------:R-:W-:Y:S02]  /*4ba0*/  UIMAD UR8, UR15, UR11, UR6 ;  /* 0x0000000b0f0872a4 */ /* 0x000fe4000f8e0206 */
[----:B------:R-:W-:Y:S02]  /*4bb0*/  @!UP0 USEL UR4, UR5, UR4, !UP1 ;  /* 0x0000000405048287 */ /* 0x000fe4000c800000 */
[----:B------:R-:W-:Y:S02]  /*4bc0*/  UISETP.NE.AND UP1, UPT, UR20, URZ, UPT ;  /* 0x000000ff1400728c */ /* 0x000fe4000bf25270 */
[----:B------:R-:W-:Y:S02]  /*4bd0*/  @!UP0 UIMAD UR7, UR7, UR8, UR4 ;  /* 0x00000008070782a4 */ /* 0x000fe4000f8e0204 */
[----:B------:R-:W-:Y:S02]  /*4be0*/  @!UP0 UIADD3 UR9, UPT, UPT, UR10, -UR4, URZ ;  /* 0x800000040a098290 */ /* 0x000fe4000fffe0ff */
[----:B------:R-:W-:Y:S02]  /*4bf0*/  UIADD3 UR8, UPT, UPT, -UR6, URZ, URZ ;  /* 0x000000ff06087290 */ /* 0x000fe4000fffe1ff */
[----:B------:R-:W-:Y:S02]  /*4c00*/  UIADD3 UR4, UPT, UPT, -UR5, URZ, URZ ;  /* 0x000000ff05047290 */ /* 0x000fe4000fffe1ff */
[----:B------:R-:W-:Y:S03]  /*4c10*/  @!UP0 UIMAD UR6, UR9, UR15, UR5 ;  /* 0x0000000f090682a4 */ /* 0x000fe6000f8e0205 */
[----:B------:R-:W-:Y:S01]  /*4c20*/  @!UP0 UMOV UR5, UR7 ;  /* 0x0000000700058c82 */ /* 0x000fe20008000000 */
[----:B------:R-:W-:Y:S02]  /*4c30*/  UIMAD UR7, UR21, UR4, UR14 ;  /* 0x00000004150772a4 */ /* 0x000fe4000f8e020e */
[----:B------:R-:W-:Y:S02]  /*4c40*/  UIMAD UR4, UR42, UR8, UR13 ;  /* 0x000000082a0472a4 */ /* 0x000fe4000f8e020d */
[----:B------:R-:W-:Y:S02]  /*4c50*/  UIMAD UR14, UR5, UR21, UR7 ;  /* 0x00000015050e72a4 */ /* 0x000fe4000f8e0207 */
[----:B------:R-:W-:Y:S11]  /*4c60*/  UIMAD UR13, UR6, UR42, UR4 ;  /* 0x0000002a060d72a4 */ /* 0x000ff6000f8e0204 */
[----:B------:R-:W-:Y:S01]  /*4c70*/  @!UPT UIADD3 URZ, UPT, UPT, URZ, URZ, URZ ;  /* 0x000000fffffff290 */ /* 0x000fe2000fffe0ff */
.L_x_86:
[----:B------:R-:W4:Y:S01]  /*4c80*/  @!UP4 LDCU.128 UR8, c[0x0][0xb10] ;  /* 0x00016200ff08c7ac */ /* 0x000f220008000c00 */
[----:B------:R-:W-:Y:S02]  /*4c90*/  ISETP.NE.U32.AND P0, PT, RZ, UR38, PT ;  /* 0x00000026ff007c0c */ /* 0x000fe4000bf05070 */
[----:B------:R-:W-:Y:S02]  /*4ca0*/  SHF.L.U32 R4, R9, 0x1f, RZ ;  /* 0x0000001f09047819 */ /* 0x000fe400000006ff */
[----:B------:R-:W-:Y:S01]  /*4cb0*/  ISETP.NE.AND.EX P0, PT, RZ, UR39, PT, P0 ;  /* 0x00000027ff007c0c */ /* 0x000fe2000bf05300 */
[----:B------:R-:W5:Y:S01]  /*4cc0*/  @!UP4 LDCU UR5, c[0x0][0xb0c] ;  /* 0x00016180ff05c7ac */ /* 0x000f620008000800 */
[----:B----4-:R-:W-:Y:S07]  /*4cd0*/  UIMAD.WIDE.U32 UR6, UR14, UR8, URZ ;  /* 0x000000080e0672a5 */ /* 0x010fee000f8e00ff */
[----:B------:R-:W-:Y:S01]  /*4ce0*/  @!UP4 UMOV UR4, UR7 ;  /* 0x000000070004cc82 */ /* 0x000fe20008000000 */
[----:B-----5:R-:W-:Y:S02]  /*4cf0*/  @!UP4 UISETP.NE.AND UP0, UPT, UR5, 0x1, UPT ;  /* 0x000000010500c88c */ /* 0x020fe4000bf05270 */
[----:B------:R-:W-:Y:S02]  /*4d00*/  @!UP4 USHF.R.U32.HI UR4, URZ, UR9, UR4 ;  /* 0x00000009ff04c299 */ /* 0x000fe40008011604 */
[----:B------:R-:W-:Y:S02]  /*4d10*/  UIMAD.WIDE.U32 UR6, UR13, UR11, URZ ;  /* 0x0000000b0d0672a5 */ /* 0x000fe4000f8e00ff */
[----:B------:R-:W-:Y:S02]  /*4d20*/  @!UP4 USEL UR8, UR14, UR4, !UP0 ;  /* 0x000000040e08c287 */ /* 0x000fe4000c000000 */
[----:B------:R-:W-:Y:S03]  /*4d30*/  @!UP4 UISETP.NE.AND UP0, UPT, UR10, 0x1, UPT ;  /* 0x000000010a00c88c */ /* 0x000fe6000bf05270 */
[----:B------:R-:W-:Y:S02]  /*4d40*/  @!UP4 UMOV UR6, UR7 ;  /* 0x000000070006cc82 */ /* 0x000fe40008000000 */
[----:B------:R-:W4:Y:S02]  /*4d50*/  @!UP4 LDCU UR4, c[0x0][0xb20] ;  /* 0x00016400ff04c7ac */ /* 0x000f240008000800 */
[----:B----4-:R-:W-:Y:S04]  /*4d60*/  @!UP4 USHF.R.U32.HI UR6, URZ, UR4, UR6 ;  /* 0x00000004ff06c299 */ /* 0x010fe80008011606 */
[----:B------:R-:W-:Y:S04]  /*4d70*/  @!UP4 USEL UR6, UR13, UR6, !UP0 ;  /* 0x000000060d06c287 */ /* 0x000fe8000c000000 */
[----:B------:R-:W-:Y:S02]  /*4d80*/  @!UP4 UIADD3 UR4, UPT, UPT, -UR8, UR6, URZ ;  /* 0x000000060804c290 */ /* 0x000fe4000fffe1ff */
[----:B------:R-:W-:Y:S02]  /*4d90*/  @!UP4 UIADD3 UR6, UPT, UPT, UR8, -UR6, URZ ;  /* 0x800000060806c290 */ /* 0x000fe4000fffe0ff */
[----:B------:R-:W-:Y:S02]  /*4da0*/  @!UP4 UIMAD UR14, UR4, UR5, UR14 ;  /* 0x00000005040ec2a4 */ /* 0x000fe4000f8e020e */
[----:B------:R-:W-:Y:S01]  /*4db0*/  @!UP4 UIMAD UR13, UR6, UR10, UR13 ;  /* 0x0000000a060dc2a4 */ /* 0x000fe2000f8e020d */
[----:B------:R-:W-:Y:S11]  /*4dc0*/  BRA.U UP1, `(.L_x_87) ;  /* 0x0000000101107547 */ /* 0x000ff6000b800000 */
[----:B---3--:R-:W-:Y:S04]  /*4dd0*/  MOV R0, UR50 ;  /* 0x0000003200007c02 */ /* 0x008fe80008000f00 */
[----:B------:R-:W-:Y:S04]  /*4de0*/  SHF.L.U32 R0, R0, 0x1f, RZ ;  /* 0x0000001f00007819 */ /* 0x000fe800000006ff */
[----:B------:R-:W3:Y:S02]  /*4df0*/  SYNCS.PHASECHK.TRANS64.TRYWAIT P1, [UR29+0x158], R0 ;  /* 0x00015800ff0075a7 */ /* 0x000ee4000802111d */
[----:B---3--:R-:W-:Y:S05]  /*4e00*/  @!P1 BRA `(.L_x_88) ;  /* 0x0000006800b89947 */ /* 0x008fea0003800000 */
.L_x_87:
[----:B------:R-:W-:Y:S05]  /*4e10*/  BRA.U !UP5, `(.L_x_89) ;  /* 0x000000010d3c7547 */ /* 0x000fea000b800000 */
[----:B------:R-:W-:Y:S01]  /*4e20*/  UPLOP3.LUT UP2, UPT, UPT, UPT, UP6, 0x80, 0x8 ;  /* 0x000000000008789c */ /* 0x000fe20003f4f060 */
[----:B------:R-:W-:Y:S01]  /*4e30*/  HFMA2 R244, -RZ, RZ, 0, 5.9604644775390625e-08 ;  /* 0x00000001fff47431 */ /* 0x000fe200000001ff */
[----:B------:R-:W4:Y:S01]  /*4e40*/  LDCU.64 UR8, c[0x0][0x358] ;  /* 0x00006b00ff0877ac */ /* 0x000f220008000a00 */
[----:B---3--:R-:W-:Y:S03]  /*4e50*/  IMAD.MOV.U32 R0, RZ, RZ, 0x1 ;  /* 0x00000001ff007424 */ /* 0x008fe600078e00ff */
[----:B------:R-:W-:Y:S05]  /*4e60*/  PLOP3.LUT P1, PT, PT, PT, UP2, 0x80, 0x8 ;  /* 0x000000000008781c */ /* 0x000fea0003f2f028 */
[----:B------:R-:W3:Y:S01]  /*4e70*/  @UP2 LDCU.64 UR4, c[0x0][0x888] ;  /* 0x00011100ff0427ac */ /* 0x000ee20008000a00 */
[----:B------:R-:W-:Y:S07]  /*4e80*/  @UP2 UIMAD UR6, UR36, UR38, URZ ;  /* 0x00000026240622a4 */ /* 0x000fee000f8e02ff */
[----:B------:R-:W-:Y:S01]  /*4e90*/  @!P1 PRMT R244, R0, 0x7610, R244 ;  /* 0x0000761000f49816 */ /* 0x000fe200000000f4 */
[----:B---3--:R-:W-:Y:S06]  /*4ea0*/  @UP2 UIMAD.WIDE UR4, UR6, 0x4, UR4 ;  /* 0x00000004060428a5 */ /* 0x008fec000f8e0204 */
[----:B------:R-:W-:Y:S02]  /*4eb0*/  IMAD.U32 R2, RZ, RZ, UR4 ;  /* 0x00000004ff027e24 */ /* 0x000fe4000f8e00ff */
[----:B------:R-:W-:Y:S05]  /*4ec0*/  IMAD.U32 R3, RZ, RZ, UR5 ;  /* 0x00000005ff037e24 */ /* 0x000fea000f8e00ff */
[----:B----4-:R-:W3:Y:S02]  /*4ed0*/  @P1 LDG.E R2, desc[UR8][R2.64] ;  /* 0x0000000802021981 */ /* 0x010ee4000c1e1900 */
[----:B---3--:R-:W-:Y:S11]  /*4ee0*/  @P1 R2UR UR45, R2 ;  /* 0x00000000022d12ca */ /* 0x008ff600000e0000 */
[----:B------:R-:W-:Y:S03]  /*4ef0*/  @!UPT UIADD3 URZ, UPT, UPT, URZ, URZ, URZ ;  /* 0x000000fffffff290 */ /* 0x000fe6000fffe0ff */
[----:B------:R-:W4:Y:S02]  /*4f00*/  @!UP2 LDCU UR45, c[0x0][0x880] ;  /* 0x00011000ff2da7ac */ /* 0x000f240008000800 */
.L_x_89:
[----:B----4-:R-:W-:Y:S01]  /*4f10*/  @!P0 ISETP.EQ.AND P2, PT, RZ, UR45, PT ;  /* 0x0000002dff008c0c */ /* 0x010fe2000bf42270 */
[----:B------:R-:W-:Y:S01]  /*4f20*/  @!UPT UIADD3 URZ, UPT, UPT, URZ, URZ, URZ ;  /* 0x000000fffffff290 */ /* 0x000fe2000fffe0ff */
[----:B------:R-:W-:Y:S11]  /*4f30*/  @!P0 BRA `(.L_x_90) ;  /* 0x0000000000148947 */ /* 0x000ff60003800000 */
[----:B------:R-:W-:Y:S02]  /*4f40*/  LOP3.LUT P0, RZ, R244, 0xff, RZ, 0xc0, !PT ;  /* 0x000000fff4ff7812 */ /* 0x000fe4000780c0ff */
[----:B------:R-:W-:Y:S04]  /*4f50*/  PLOP3.LUT P2, PT, PT, PT, UP2, 0x80, 0x8 ;  /* 0x000000000008781c */ /* 0x000fe80003f4f028 */
[----:B------:R-:W-:Y:S07]  /*4f60*/  PLOP3.LUT P2, PT, P2, PT, PT, 0x8, 0x80 ;  /* 0x000000000080781c */ /* 0x000fee000174e170 */
[----:B------:R-:W-:Y:S11]  /*4f70*/  @P0 ISETP.EQ.AND P2, PT, RZ, UR45, PT ;  /* 0x0000002dff000c0c */ /* 0x000ff6000bf42270 */
[----:B------:R-:W-:Y:S02]  /*4f80*/  @!UPT UIADD3 URZ, UPT, UPT, URZ, URZ, URZ ;  /* 0x000000fffffff290 */ /* 0x000fe4000fffe0ff */
.L_x_90:
[----:B------:R-:W4:Y:S01]  /*4f90*/  SYNCS.PHASECHK.TRANS64.TRYWAIT P0, [UR29+0x148], R4 ;  /* 0x00014804ff0075a7 */ /* 0x000f22000800111d */
[----:B------:R-:W-:Y:S02]  /*4fa0*/  ELECT P1, URZ, PT ;  /* 0x0000000000ff782f */ /* 0x000fe40003820000 */
[----:B---3--:R-:W-:Y:S01]  /*4fb0*/  IADD3 R0, PT, PT, R8, 0x1, RZ ;  /* 0x0000000108007810 */ /* 0x008fe20007ffe0ff */
[----:B----4-:R-:W-:Y:S10]  /*4fc0*/  @!P0 BRA `(.L_x_91) ;  /* 0x0000006800608947 */ /* 0x010ff40003800000 */
.L_x_183:
[----:B------:R-:W4:Y:S01]  /*4fd0*/  LDL R3, [R1] ;  /* 0x0000000001037983 */ /* 0x000f220000100800 */
[----:B------:R-:W-:Y:S01]  /*4fe0*/  PLOP3.LUT P1, PT, P2, P1, PT, 0xf2, 0x2f ;  /* 0x00000000002f781c */ /* 0x000fe20001723e72 */
[----:B------:R-:W-:Y:S01]  /*4ff0*/  UMOV UR6, 0x0 ;  /* 0x0000000000067882 */ /* 0x000fe20000000000 */
[----:B------:R-:W-:Y:S01]  /*5000*/  UMOV UR7, 0x10000000 ;  /* 0x1000000000077882 */ /* 0x000fe20000000000 */
[----:B------:R-:W-:Y:S01]  /*5010*/  UMOV UR20, UR36 ;  /* 0x0000002400147c82 */ /* 0x000fe20008000000 */
[----:B------:R-:W-:Y:S01]  /*5020*/  UMOV UR28, UR36 ;  /* 0x00000024001c7c82 */ /* 0x000fe20008000000 */
[----:B------:R-:W-:Y:S01]  /*5030*/  UMOV UR12, UR36 ;  /* 0x00000024000c7c82 */ /* 0x000fe20008000000 */
[----:B------:R-:W-:Y:S02]  /*5040*/  R2UR UR55, R252 ;  /* 0x00000000fc3772ca */ /* 0x000fe400000e0000 */
[C---:B------:R-:W-:Y:S02]  /*5050*/  ISETP.NE.AND P0, PT, R0.reuse, 0x2, PT ;  /* 0x000000020000780c */ /* 0x040fe40003f05270 */
[----:B------:R-:W-:Y:S02]  /*5060*/  LOP3.LUT R9, R9, 0x1, RZ, 0x3c, !PT ;  /* 0x0000000109097812 */ /* 0x000fe400078e3cff */
[----:B---3--:R-:W-:Y:S01]  /*5070*/  SEL R2, RZ, 0x1, P0 ;  /* 0x00000001ff027807 */ /* 0x008fe20000000000 */
[----:B------:R-:W-:Y:S01]  /*5080*/  VOTEU.ALL UP0, P1 ;  /* 0x0000000000ff7886 */ /* 0x000fe20000800000 */
[----:B------:R-:W-:Y:S02]  /*5090*/  SEL R8, R0, RZ, P0 ;  /* 0x000000ff00087207 */ /* 0x000fe40000000000 */
[----:B------:R-:W-:Y:S02]  /*50a0*/  LOP3.LUT R10, R10, R2, RZ, 0x3c, !PT ;  /* 0x000000020a0a7212 */ /* 0x000fe400078e3cff */
[----:B-1----:R-:W-:Y:S02]  /*50b0*/  @!UP0 UIADD3 UR4, UP1, UPT, UR52, 0x580, URZ ;  /* 0x0000058034048890 */ /* 0x002fe4000ff3e0ff */
[----:B------:R-:W-:Y:S02]  /*50c0*/  @!UP0 USHF.L.U32 UR35, UR46, 0x6, URZ ;  /* 0x000000062e238899 */ /* 0x000fe400080006ff */
[----:B------:R-:W-:Y:S02]  /*50d0*/  @!UP0 UIADD3.X UR5, UPT, UPT, URZ, UR53, URZ, UP1, !UPT ;  /* 0x00000035ff058290 */ /* 0x000fe40008ffe4ff */
[----:B------:R-:W-:Y:S02]  /*50e0*/  @!UP0 UIMAD UR34, UR47, 0xf0, URZ ;  /* 0x000000f02f2288a4 */ /* 0x000fe4000f8e02ff */
[----:B------:R-:W-:Y:S02]  /*50f0*/  @!UP0 UIADD3 UR32, UPT, UPT, UR29, 0x280, URZ ;  /* 0x000002801d208890 */ /* 0x000fe4000fffe0ff */
[----:B------:R-:W-:Y:S01]  /*5100*/  @!UP0 UIADD3 UR33, UPT, UPT, UR29, 0x140, URZ ;  /* 0x000001401d218890 */ /* 0x000fe2000fffe0ff */
[----:B------:R-:W-:Y:S01]  /*5110*/  VOTEU.ALL UP1, P1 ;  /* 0x0000000000ff7886 */ /* 0x000fe20000820000 */
[----:B------:R-:W-:Y:S02]  /*5120*/  @!UP0 UIADD3 UR16, UPT, UPT, UR29, 0x680, URZ ;  /* 0x000006801d108890 */ /* 0x000fe4000fffe0ff */
[----:B------:R-:W-:Y:S03]  /*5130*/  @!UP0 UIADD3 UR18, UPT, UPT, UR34, 0x10, URZ ;  /* 0x0000001022128890 */ /* 0x000fe6000fffe0ff */
[----:B------:R-:W-:Y:S01]  /*5140*/  UMOV UR17, UR33 ;  /* 0x0000002100117c82 */ /* 0x000fe20008000000 */
[----:B------:R-:W-:Y:S01]  /*5150*/  UMOV UR19, UR35 ;  /* 0x0000002300137c82 */ /* 0x000fe20008000000 */
[----:B------:R1:W-:Y:S01]  /*5160*/  @!UP1 UTMALDG.3D [UR32], [UR4], desc[UR6] ;  /* 0x00000620040095b4 */ /* 0x0003e20008011000 */
[----:B------:R-:W-:Y:S01]  /*5170*/  VOTEU.ALL UP1, P1 ;  /* 0x0000000000ff7886 */ /* 0x000fe20000820000 */
[----:B------:R-:W-:Y:S02]  /*5180*/  @!UP0 UIADD3 UR24, UPT, UPT, UR29, 0xa80, URZ ;  /* 0x00000a801d188890 */ /* 0x000fe4000fffe0ff */
[----:B------:R-:W-:Y:S01]  /*5190*/  @!UP0 UIADD3 UR26, UPT, UPT, UR34, 0x20, URZ ;  /* 0x00000020221a8890 */ /* 0x000fe2000fffe0ff */
        /* <DEDUP_REMOVED lines=10> */
[----:B------:R-:W-:Y:S04]  /*5240*/  UIADD3 UR47, UPT, UPT, UR13, UR55, URZ ;  /* 0x000000370d2f7290 */ /* 0x000fe8000fffe0ff */
[----:B------:R2:W-:Y:S01]  /*5250*/  @!UP1 UTMALDG.3D [UR8], [UR4], desc[UR6] ;  /* 0x00000608040095b4 */ /* 0x0005e20008011000 */
[----:B------:R-:W-:Y:S01]  /*5260*/  VOTEU.ALL UP1, P1 ;  /* 0x0000000000ff7886 */ /* 0x000fe20000820000 */
[----:B-1----:R-:W-:Y:S01]  /*5270*/  UMOV UR36, UR30 ;  /* 0x0000001e00247c82 */ /* 0x002fe20008000000 */
[----:B---3--:R-:W-:Y:S02]  /*5280*/  @!UP0 UIADD3 UR16, UPT, UPT, UR29, 0x1280, URZ ;  /* 0x000012801d108890 */ /* 0x008fe4000fffe0ff */
[----:B------:R-:W-:Y:S02]  /*5290*/  @!UP0 UIADD3 UR18, UPT, UPT, UR34, 0x40, URZ ;  /* 0x0000004022128890 */ /* 0x000fe4000fffe0ff */
[----:B-----5:R-:W-:Y:S02]  /*52a0*/  @!UP0 UIADD3 UR24, UPT, UPT, UR29, 0x1680, URZ ;  /* 0x000016801d188890 */ /* 0x020fe4000fffe0ff */
[----:B------:R-:W-:Y:S05]  /*52b0*/  @!UP0 UIADD3 UR26, UPT, UPT, UR34, 0x50, URZ ;  /* 0x00000050221a8890 */ /* 0x000fea000fffe0ff */
[----:B------:R1:W-:Y:S01]  /*52c0*/  @!UP1 UTMALDG.3D [UR16], [UR4], desc[UR6] ;  /* 0x00000610040095b4 */ /* 0x0003e20008011000 */
[----:B------:R-:W-:Y:S01]  /*52d0*/  VOTEU.ALL UP1, P1 ;  /* 0x0000000000ff7886 */ /* 0x000fe20000820000 */
[----:B--2---:R-:W-:Y:S02]  /*52e0*/  @!UP0 UIADD3 UR8, UPT, UPT, UR29, 0x1a80, URZ ;  /* 0x00001a801d088890 */ /* 0x004fe4000fffe0ff */
[----:B------:R-:W-:Y:S02]  /*52f0*/  @!UP0 UIADD3 UR10, UPT, UPT, UR34, 0x60, URZ ;  /* 0x00000060220a8890 */ /* 0x000fe4000fffe0ff */
[----:B------:R2:W-:Y:S01]  /*5300*/  @!UP1 UTMALDG.3D [UR24], [UR4], desc[UR6] ;  /* 0x00000618040095b4 */ /* 0x0005e20008011000 */
[----:B------:R-:W-:Y:S06]  /*5310*/  VOTEU.ALL UP1, P1 ;  /* 0x0000000000ff7886 */ /* 0x000fec0000820000 */
[----:B------:R3:W-:Y:S01]  /*5320*/  @!UP1 UTMALDG.3D [UR8], [UR4], desc[UR6] ;  /* 0x00000608040095b4 */ /* 0x0007e20008011000 */
[----:B------:R-:W-:Y:S01]  /*5330*/  VOTEU.ALL UP1, P1 ;  /* 0x0000000000ff7886 */ /* 0x000fe20000820000 */
[----:B-1----:R-:W-:Y:S02]  /*5340*/  @!UP0 UIADD3 UR16, UPT, UPT, UR29, 0x1e80, URZ ;  /* 0x00001e801d108890 */ /* 0x002fe4000fffe0ff */
[----:B------:R-:W-:Y:S02]  /*5350*/  @!UP0 UIADD3 UR18, UPT, UPT, UR34, 0x70, URZ ;  /* 0x0000007022128890 */ /* 0x000fe4000fffe0ff */
[----:B--2---:R-:W-:Y:S02]  /*5360*/  @!UP0 UIADD3 UR24, UPT, UPT, UR29, 0x2280, URZ ;  /* 0x000022801d188890 */ /* 0x004fe4000fffe0ff */
[----:B------:R-:W-:Y:S05]  /*5370*/  @!UP0 UIADD3 UR26, UPT, UPT, UR34, 0x80, URZ ;  /* 0x00000080221a8890 */ /* 0x000fea000fffe0ff */
[----:B------:R1:W-:Y:S01]  /*5380*/  @!UP1 UTMALDG.3D [UR16], [UR4], desc[UR6] ;  /* 0x00000610040095b4 */ /* 0x0003e20008011000 */
[----:B------:R-:W-:Y:S01]  /*5390*/  VOTEU.ALL UP1, P1 ;  /* 0x0000000000ff7886 */ /* 0x000fe20000820000 */
[----:B---3--:R-:W-:Y:S02]  /*53a0*/  @!UP0 UIADD3 UR8, UPT, UPT, UR29, 0x2680, URZ ;  /* 0x000026801d088890 */ /* 0x008fe4000fffe0ff */
        /* <DEDUP_REMOVED lines=13> */
[----:B------:R-:W-:Y:S01]  /*5480*/  @!UP1 UTMALDG.3D [UR24], [UR4], desc[UR6] ;  /* 0x00000618040095b4 */ /* 0x000fe20008011000 */
[----:B------:R-:W-:Y:S06]  /*5490*/  VOTEU.ALL UP1, P1 ;  /* 0x0000000000ff7886 */ /* 0x000fec0000820000 */
[----:B------:R2:W-:Y:S01]  /*54a0*/  @!UP1 UTMALDG.3D [UR8], [UR4], desc[UR6] ;  /* 0x00000608040095b4 */ /* 0x0005e20008011000 */
[----:B------:R-:W-:Y:S02]  /*54b0*/  UPLOP3.LUT UP1, UPT, UPT, UPT, UPT, 0x80, 0x8 ;  /* 0x000000000008789c */ /* 0x000fe40003f2f070 */
[----:B-1----:R-:W-:Y:S02]  /*54c0*/  @!UP0 UIADD3 UR16, UPT, UPT, UR29, 0x3680, URZ ;  /* 0x000036801d108890 */ /* 0x002fe4000fffe0ff */
[----:B------:R-:W-:Y:S02]  /*54d0*/  @!UP0 UIADD3 UR18, UPT, UPT, UR34, 0xd0, URZ ;  /* 0x000000d022128890 */ /* 0x000fe4000fffe0ff */
[----:B--2---:R-:W-:Y:S02]  /*54e0*/  @!UP0 UIADD3 UR8, UPT, UPT, UR29, 0x3a80, URZ ;  /* 0x00003a801d088890 */ /* 0x004fe4000fffe0ff */
[----:B------:R-:W-:Y:S01]  /*54f0*/  @!UP0 UIADD3 UR10, UPT, UPT, UR34, 0xe0, URZ ;  /* 0x000000e0220a8890 */ /* 0x000fe2000fffe0ff */
[----:B------:R-:W-:Y:S05]  /*5500*/  VOTEU.ALL UP0, P1 ;  /* 0x0000000000ff7886 */ /* 0x000fea0000800000 */
[----:B------:R3:W-:Y:S01]  /*5510*/  @!UP0 UTMALDG.3D [UR16], [UR4], desc[UR6] ;  /* 0x00000610040085b4 */ /* 0x0007e20008011000 */
[----:B------:R-:W-:Y:S05]  /*5520*/  VOTEU.ALL UP0, P1 ;  /* 0x0000000000ff7886 */ /* 0x000fea0000800000 */
[----:B------:R3:W-:Y:S01]  /*5530*/  @!UP0 UTMALDG.3D [UR8], [UR4], desc[UR6] ;  /* 0x00000608040085b4 */ /* 0x0007e20008011000 */
[----:B------:R3:W-:Y:S01]  /*5540*/  @!P1 SYNCS.ARRIVE.TRANS64.RED.A0TR RZ, [UR29+0x140], R11 ;  /* 0x0001400bffff99a7 */ /* 0x0007e2000830041d */
[----:B------:R-:W-:Y:S01]  /*5550*/  SYNCS.ARRIVE.TRANS64.RED.A1T0 RZ, [UR49], RZ ;  /* 0x000000ffffff79a7 */ /* 0x000fe20008100431 */
[----:B----4-:R-:W-:Y:S11]  /*5560*/  R2UR UR54, R3 ;  /* 0x00000000033672ca */ /* 0x010ff600000e0000 */
[----:B------:R-:W-:Y:S02]  /*5570*/  @!UPT UIADD3 URZ, UPT, UPT, URZ, URZ, URZ ;  /* 0x000000fffffff290 */ /* 0x000fe4000fffe0ff */
[----:B------:R-:W-:Y:S01]  /*5580*/  UIADD3 UR46, UPT, UPT, UR14, UR54, URZ ;  /* 0x000000360e2e7290 */ /* 0x000fe2000fffe0ff */
[----:B---3--:R-:W-:Y:S11]  /*5590*/  BRA.U UP3, `(.L_x_92) ;  /* 0xfffffff1037c7547 */ /* 0x008ff6000b83ffff */
[----:B------:R-:W-:Y:S07]  /*55a0*/  MOV R2, UR29 ;  /* 0x0000001d00027c02 */ /* 0x000fee0008000f00 */
.L_x_93:
[----:B-1----:R-:W-:-:S04]  /*55b0*/  SHF.L.U32 R0, R9, 0x1f, RZ ;  /* 0x0000001f09007819 */ /* 0x002fc800000006ff */
[----:B------:R1:W2:Y:S03]  /*55c0*/  SYNCS.PHASECHK.TRANS64.TRYWAIT P0, [R2+URZ+0x148], R0 ;  /* 0x00014800020075a7 */ /* 0x0002a600080011ff */
[----:B--2---:R-:W-:Y:S05]  /*55d0*/  @!P0 NANOSLEEP.SYNCS 0x989680 ;  /* 0x009896800000895d */ /* 0x004fea0003900000 */
[----:B------:R-:W2:Y:S02]  /*55e0*/  @!P0 SYNCS.PHASECHK.TRANS64 P0, [R2+URZ+0x148], R0 ;  /* 0x00014800020085a7 */ /* 0x000ea400080010ff */
[----:B--2---:R-:W-:Y:S05]  /*55f0*/  @P0 EXIT ;  /* 0x000000000000094d */ /* 0x004fea0003800000 */
[----:B------:R-:W-:Y:S05]  /*5600*/  BRA `(.L_x_93) ;  /* 0xfffffffc00e87947 */ /* 0x000fea000383ffff */
.L_x_84:
[----:B------:R-:W-:-:S06]  /*5610*/  UISETP.GE.AND UP0, UPT, UR22, 0x4, UPT ;  /* 0x000000041600788c */ /* 0x000fcc000bf06270 */
[----:B------:R-:W-:-:S13]  /*5620*/  PLOP3.LUT P0, PT, PT, PT, UP0, 0x80, 0x8 ;  /* 0x000000000008781c */ /* 0x000fda0003f0f008 */
[----:B--2---:R-:W-:Y:S05]  /*5630*/  @!P0 EXIT ;  /* 0x000000000000894d */ /* 0x004fea0003800000 */
[----:B------:R-:W-:Y:S06]  /*5640*/  BAR.SYNC.DEFER_BLOCKING 0x6, 0xa0 ;  /* 0x0182800000007b1d */ /* 0x000fec0000010000 */
[----:B------:R-:W1:Y:S01]  /*5650*/  LDCU.64 UR8, c[0x0][0x888] ;  /* 0x00011100ff0877ac */ /* 0x000e620008000a00 */
[----:B------:R-:W-:Y:S01]  /*5660*/  UMOV UR4, 0x400 ;  /* 0x0000040000047882 */ /* 0x000fe20000000000 */
[----:B------:R-:W2:Y:S01]  /*5670*/  LDCU.64 UR6, c[0x0][0x890] ;  /* 0x00011200ff0677ac */ /* 0x000ea20008000a00 */
[----:B------:R-:W-:Y:S01]  /*5680*/  ULEA UR4, UR5, UR4, 0x18 ;  /* 0x0000000405047291 */ /* 0x000fe2000f8ec0ff */
[----:B------:R-:W3:Y:S02]  /*5690*/  LDCU UR44, c[0x0][0xb0c] ;  /* 0x00016180ff2c77ac */ /* 0x000ee40008000800 */
[----:B------:R-:W-:Y:S01]  /*56a0*/  UMOV UR5, URZ ;  /* 0x000000ff00057c82 */ /* 0x000fe20008000000 */
[----:B------:R-:W4:Y:S01]  /*56b0*/  LDCU UR41, c[0x0][0xb30] ;  /* 0x00016600ff2977ac */ /* 0x000f220008000800 */
[----:B------:R-:W-:-:S04]  /*56c0*/  MOV R248, UR5 ;  /* 0x0000000500f87c02 */ /* 0x000fc80008000f00 */
[----:B------:R-:W5:Y:S01]  /*56d0*/  LDS R16, [UR4+0x210] ;  /* 0x00021004ff107984 */ /* 0x000f620008000800 */
[----:B-1----:R-:W-:Y:S01]  /*56e0*/  IMAD.U32 R0, RZ, RZ, UR8 ;  /* 0x00000008ff007e24 */ /* 0x002fe2000f8e00ff */
[----:B------:R-:W-:Y:S01]  /*56f0*/  MOV R4, UR9 ;  /* 0x0000000900047c02 */ /* 0x000fe20008000f00 */
[----:B------:R-:W1:Y:S01]  /*5700*/  LDCU.64 UR8, c[0x0][0x8b0] ;  /* 0x00011600ff0877ac */ /* 0x000e620008000a00 */
[----:B--2---:R-:W-:Y:S02]  /*5710*/  MOV R5, UR6 ;  /* 0x0000000600057c02 */ /* 0x004fe40008000f00 */
[----:B------:R2:W-:Y:S01]  /*5720*/  STL [R1+0xc], R0 ;  /* 0x00000c0001007387 */ /* 0x0005e20000100800 */
[----:B------:R-:W-:Y:S01]  /*5730*/  UMOV UR4, URZ ;  /* 0x000000ff00047c82 */ /* 0x000fe20008000000 */
[----:B------:R-:W1:Y:S01]  /*5740*/  LDCU.64 UR42, c[0x0][0xb28] ;  /* 0x00016500ff2a77ac */ /* 0x000e620008000a00 */
[----:B------:R-:W-:Y:S01]  /*5750*/  IMAD.U32 R249, RZ, RZ, UR4 ;  /* 0x00000004fff97e24 */ /* 0x000fe2000f8e00ff */
[----:B------:R3:W-:Y:S01]  /*5760*/  STL [R1+0x8], R4 ;  /* 0x0000080401007387 */ /* 0x0007e20000100800 */
[----:B------:R-:W-:Y:S01]  /*5770*/  IMAD.U32 R246, RZ, RZ, UR4 ;  /* 0x00000004fff67e24 */ /* 0x000fe2000f8e00ff */
[----:B------:R-:W-:Y:S01]  /*5780*/  UMOV UR40, URZ ;  /* 0x000000ff00287c82 */ /* 0x000fe20008000000 */
[----:B------:R-:W-:Y:S01]  /*5790*/  UMOV UR17, URZ ;  /* 0x000000ff00117c82 */ /* 0x000fe20008000000 */
[----:B------:R1:W-:Y:S01]  /*57a0*/  STL [R1+0x4], R5 ;  /* 0x0000040501007387 */ /* 0x0003e20000100800 */
[----:B--2---:R-:W-:-:S02]  /*57b0*/  IMAD.U32 R0, R6, 0x10000, RZ ;  /* 0x0001000006007824 */ /* 0x004fc400078e00ff */
[----:B---3--:R-:W-:Y:S01]  /*57c0*/  IMAD.U32 R4, RZ, RZ, UR7 ;  /* 0x00000007ff047e24 */ /* 0x008fe2000f8e00ff */
[----:B------:R-:W2:Y:S02]  /*57d0*/  LDCU.64 UR6, c[0x0][0x8a8] ;  /* 0x00011500ff0677ac */ /* 0x000ea40008000a00 */
[----:B------:R-:W-:Y:S02]  /*57e0*/  LOP3.LUT R0, R0, 0x600000, RZ, 0xc0, !PT ;  /* 0x0060000000007812 */ /* 0x000fe400078ec0ff */
[----:B-1----:R-:W-:Y:S01]  /*57f0*/  MOV R5, UR8 ;  /* 0x0000000800057c02 */ /* 0x002fe20008000f00 */
[----:B------:R1:W-:Y:S01]  /*5800*/  STL [R1+0x30], R4 ;  /* 0x0000300401007387 */ /* 0x0003e20000100800 */
[----:B-----5:R-:W-:-:S03]  /*5810*/  IADD3 R16, PT, PT, R16, R0, RZ ;  /* 0x0000000010107210 */ /* 0x020fc60007ffe0ff */
[----:B------:R2:W-:Y:S01]  /*5820*/  STL [R1+0x10], R5 ;  /* 0x0000100501007387 */ /* 0x0005e20000100800 */
[----:B-1----:R-:W-:Y:S01]  /*5830*/  IMAD.U32 R4, RZ, RZ, UR9 ;  /* 0x00000009ff047e24 */ /* 0x002fe2000f8e00ff */
[----:B------:R-:W1:Y:S01]  /*5840*/  LDCU.128 UR8, c[0x0][0xb10] ;  /* 0x00016200ff0877ac */ /* 0x000e620008000c00 */
[----:B--2---:R-:W-:-:S03]  /*5850*/  MOV R5, UR6 ;  /* 0x0000000600057c02 */ /* 0x004fc60008000f00 */
[----:B------:R2:W-:Y:S04]  /*5860*/  STL [R1+0x2c], R4 ;  /* 0x00002c0401007387 */ /* 0x0005e80000100800 */
[----:B------:R-:W-:Y:S01]  /*5870*/  STL [R1+0x28], R5 ;  /* 0x0000280501007387 */ /* 0x000fe20000100800 */
[----:B-1----:R-:W-:Y:S02]  /*5880*/  IMAD.U32 R0, RZ, RZ, UR8 ;  /* 0x00000008ff007e24 */ /* 0x002fe4000f8e00ff */
[----:B------:R-:W-:Y:S02]  /*5890*/  IMAD.U32 R18, RZ, RZ, UR10 ;  /* 0x0000000aff127e24 */ /* 0x000fe4000f8e00ff */
[----:B--2---:R-:W-:-:S05]  /*58a0*/  IMAD.U32 R4, RZ, RZ, UR7 ;  /* 0x00000007ff047e24 */ /* 0x004fca000f8e00ff */
[----:B------:R1:W-:Y:S04]  /*58b0*/  STL [R1+0x24], R4 ;  /* 0x0000240401007387 */ /* 0x0003e80000100800 */
[----:B------:R2:W-:Y:S01]  /*58c0*/  STL [R1+0x20], R0 ;  /* 0x0000200001007387 */ /* 0x0005e20000100800 */
[----:B-1----:R-:W-:Y:S02]  /*58d0*/  MOV R4, UR9 ;  /* 0x0000000900047c02 */ /* 0x002fe40008000f00 */
[----:B--2---:R-:W-:-:S03]  /*58e0*/  MOV R0, UR11 ;  /* 0x0000000b00007c02 */ /* 0x004fc60008000f00 */
[----:B------:R1:W-:Y:S04]  /*58f0*/  STL [R1+0x1c], R4 ;  /* 0x00001c0401007387 */ /* 0x0003e80000100800 */
[----:B----4-:R1:W-:Y:S02]  /*5900*/  STL [R1+0x18], R0 ;  /* 0x0000180001007387 */ /* 0x0103e40000100800 */
.L_x_120:
[----:B------:R-:W2:Y:S01]  /*5910*/  S2UR UR20, SR_CgaCtaId ;  /* 0x00000000001479c3 */ /* 0x000ea20000008800 */
[----:B------:R-:W-:Y:S01]  /*5920*/  R2UR UR5, R248 ;  /* 0x00000000f80572ca */ /* 0x000fe200000e0000 */
[----:B------:R-:W-:Y:S11]  /*5930*/  UMOV UR4, 0x400 ;  /* 0x0000040000047882 */ /* 0x000ff60000000000 */
[----:B------:R-:W-:Y:S01]  /*5940*/  @!UPT UIADD3 URZ, UPT, UPT, URZ, URZ, URZ ;  /* 0x000000fffffff290 */ /* 0x000fe2000fffe0ff */
[----:B-1----:R-:W-:Y:S05]  /*5950*/  IMAD.U32 R0, RZ, RZ, UR5 ;  /* 0x00000005ff007e24 */ /* 0x002fea000f8e00ff */
[----:B------:R-:W-:Y:S01]  /*5960*/  SHF.L.U32 R0, R0, 0x1f, RZ ;  /* 0x0000001f00007819 */ /* 0x000fe200000006ff */
[----:B--2---:R-:W-:Y:S04]  /*5970*/  ULEA UR16, UR20, UR4, 0x18 ;  /* 0x0000000414107291 */ /* 0x004fe8000f8ec0ff */
[----:B------:R-:W-:Y:S09]  /*5980*/  ULEA UR4, UR17, UR16, 0x3 ;  /* 0x0000001011047291 */ /* 0x000ff2000f8e18ff */
[----:B------:R-:W1:Y:S02]  /*5990*/  SYNCS.PHASECHK.TRANS64.TRYWAIT P0, [UR4+0x160], R0 ;  /* 0x00016000ff0075a7 */ /* 0x000e640008001104 */
[----:B-1----:R-:W-:Y:S05]  /*59a0*/  @!P0 BRA `(.L_x_94) ;  /* 0x0000006000008947 */ /* 0x002fea0003800000 */
.L_x_185:
[----:B------:R-:W-:Y:S02]  /*59b0*/  ULEA UR5, UR17, UR16, 0x4 ;  /* 0x0000001011057291 */ /* 0x000fe4000f8e20ff */
[----:B------:R-:W-:Y:S01]  /*59c0*/  UIADD3 UR4, UPT, UPT, UR4, 0x170, URZ ;  /* 0x0000017004047890 */ /* 0x000fe2000fffe0ff */
[----:B------:R-:W2:Y:S03]  /*59d0*/  LDCU UR10, c[0x0][0xb24] ;  /* 0x00016480ff0a77ac */ /* 0x000ea60008000800 */
[----:B------:R-:W-:Y:S03]  /*59e0*/  UPRMT UR4, URZ, 0x654, UR4 ;  /* 0x00000654ff047896 */ /* 0x000fe60008000004 */
[----:B------:R-:W3:Y:S01]  /*59f0*/  LDS.128 R4, [UR5+0x1f0] ;  /* 0x0001f005ff047984 */ /* 0x000ee20008000c00 */
[----:B------:R-:W-:Y:S01]  /*5a00*/  @!PT LDS RZ, [RZ] ;  /* 0x00000000fffff984 */ /* 0x000fe20000000800 */
[----:B------:R-:W-:Y:S01]  /*5a10*/  @!PT LDS RZ, [RZ] ;  /* 0x00000000fffff984 */ /* 0x000fe20000000800 */
[----:B------:R-:W-:Y:S01]  /*5a20*/  @!PT LDS RZ, [RZ] ;  /* 0x00000000fffff984 */ /* 0x000fe20000000800 */
[----:B------:R-:W-:Y:S01]  /*5a30*/  @!PT LDS RZ, [RZ] ;  /* 0x00000000fffff984 */ /* 0x000fe20000000800 */
[----:B------:R4:W-:Y:S07]  /*5a40*/  MEMBAR.ALL.CTA ;  /* 0x0000000000007992 */ /* 0x0009ee0000008000 */
[----:B----4-:R-:W4:Y:S02]  /*5a50*/  FENCE.VIEW.ASYNC.S ;  /* 0x00000000000073c6 */ /* 0x010f240000000000 */
[----:B----4-:R-:W-:Y:S01]  /*5a60*/  SYNCS.ARRIVE.TRANS64.RED.A1T0 RZ, [UR4], RZ ;  /* 0x000000ffffff79a7 */ /* 0x010fe20008100404 */
[----:B---3--:R-:W-:Y:S11]  /*5a70*/  LOP3.LUT P0, RZ, R6, 0x1, RZ, 0xc0, !PT ;  /* 0x0000000106ff7812 */ /* 0x008ff6000780c0ff */
[----:B------:R-:W-:Y:S02]  /*5a80*/  @!UPT UIADD3 URZ, UPT, UPT, URZ, URZ, URZ ;  /* 0x000000fffffff290 */ /* 0x000fe4000fffe0ff */
[----:B------:R-:W-:Y:S01]  /*5a90*/  VOTEU.ANY UP0, P0 ;  /* 0x0000000000ff7886 */ /* 0x000fe20000000100 */
[----:B------:R-:W-:Y:S01]  /*5aa0*/  PLOP3.LUT P3, PT, PT, PT, UP0, 0x80, 0x8 ;  /* 0x000000000008781c */ /* 0x000fe20003f6f008 */
[----:B------:R-:W-:Y:S01]  /*5ab0*/  UP2UR UR5, UPR, URZ, 0x1 ;  /* 0x00000001ff057883 */ /* 0x000fe20008000000 */
[----:B------:R-:W-:Y:S02]  /*5ac0*/  PLOP3.LUT P1, PT, PT, PT, UP0, 0x80, 0x8 ;  /* 0x000000000008781c */ /* 0x000fe40003f2f008 */
[----:B------:R-:W-:Y:S02]  /*5ad0*/  PLOP3.LUT P2, PT, PT, PT, UP0, 0x80, 0x8 ;  /* 0x000000000008781c */ /* 0x000fe40003f4f008 */
[----:B------:R-:W-:Y:S01]  /*5ae0*/  PLOP3.LUT P0, PT, PT, PT, UP0, 0x80, 0x8 ;  /* 0x000000000008781c */ /* 0x000fe20003f0f008 */
[----:B--2---:R-:W-:Y:S01]  /*5af0*/  UISETP.GE.AND UP0, UPT, UR10, 0x1, UPT ;  /* 0x000000010a00788c */ /* 0x004fe2000bf06270 */
[----:B------:R-:W-:Y:S05]  /*5b00*/  IMAD.U32 R247, RZ, RZ, UR5 ;  /* 0x00000005fff77e24 */ /* 0x000fea000f8e00ff */
[----:B-1----:R-:W-:Y:S02]  /*5b10*/  @P3 MOV R2, R4 ;  /* 0x0000000400023202 */ /* 0x002fe40000000f00 */
[----:B------:R-:W-:Y:S02]  /*5b20*/  @P1 LOP3.LUT R0, R5, 0xffff, RZ, 0xc0, !PT ;  /* 0x0000ffff05001812 */ /* 0x000fe400078ec0ff */
[----:B------:R-:W-:Y:S02]  /*5b30*/  @P2 R2UR UR39, R2 ;  /* 0x00000000022722ca */ /* 0x000fe400000e0000 */
[----:B------:R-:W-:Y:S01]  /*5b40*/  @P0 R2UR UR38, R0 ;  /* 0x00000000002602ca */ /* 0x000fe200000e0000 */
[----:B------:R-:W-:Y:S03]  /*5b50*/  @!UPT UIADD3 URZ, UPT, UPT, URZ, URZ, URZ ;  /* 0x000000fffffff290 */ /* 0x000fe6000fffe0ff */
[----:B------:R-:W-:Y:S11]  /*5b60*/  BRA.U !UP0, `(.L_x_95) ;  /* 0x0000000108e87547 */ /* 0x000ff6000b800000 */
[----:B------:R-:W1:Y:S01]  /*5b70*/  LDCU UR7, c[0x0][0x370] ;  /* 0x00006e00ff0777ac */ /* 0x000e620008000800 */
[----:B------:R-:W2:Y:S01]  /*5b80*/  LDL R9, [R1+0x18] ;  /* 0x0000180001097983 */ /* 0x000ea20000100800 */
[----:B------:R-:W-:Y:S01]  /*5b90*/  R2UR UR21, R18 ;  /* 0x00000000121572ca */ /* 0x000fe200000e0000 */
[----:B------:R-:W3:Y:S02]  /*5ba0*/  LDCU UR4, c[0x0][0x374] ;  /* 0x00006e80ff0477ac */ /* 0x000ee40008000800 */
[----:B------:R-:W4:Y:S01]  /*5bb0*/  LDL R8, [R1+0x20] ;  /* 0x0000200001087983 */ /* 0x000f220000100800 */
[----:B------:R-:W-:Y:S03]  /*5bc0*/  UISETP.NE.AND UP1, UPT, UR44, 0x1, UPT ;  /* 0x000000012c00788c */ /* 0x000fe6000bf25270 */
[----:B------:R-:W5:Y:S01]  /*5bd0*/  LDL R3, [R1+0x1c] ;  /* 0x00001c0001037983 */ /* 0x000f620000100800 */
[----:B------:R-:W-:Y:S05]  /*5be0*/  UISETP.NE.AND UP2, UPT, UR10, 0x1, UPT ;  /* 0x000000010a00788c */ /* 0x000fea000bf45270 */
[----:B------:R-:W-:Y:S01]  /*5bf0*/  UISETP.NE.AND UP0, UPT, UR21, 0x1, UPT ;  /* 0x000000011500788c */ /* 0x000fe2000bf05270 */
[----:B-----5:R-:W-:Y:S02]  /*5c00*/  R2UR UR11, R3 ;  /* 0x00000000030b72ca */ /* 0x020fe400000e0000 */
[----:B--2---:R-:W-:Y:S02]  /*5c10*/  R2UR UR6, R9 ;  /* 0x00000000090672ca */ /* 0x004fe400000e0000 */
[----:B----4-:R-:W-:Y:S11]  /*5c20*/  R2UR UR5, R8 ;  /* 0x00000000080572ca */ /* 0x010ff600000e0000 */
[----:B---3--:R-:W-:Y:S02]  /*5c30*/  UIMAD.WIDE.U32 UR8, UR4, UR6, URZ ;  /* 0x00000006040872a5 */ /* 0x008fe4000f8e00ff */
[----:B------:R-:W-:Y:S01]  /*5c40*/  UIMAD.WIDE.U32 UR12, UR38, UR6, URZ ;  /* 0x00000006260c72a5 */ /* 0x000fe2000f8e00ff */
[----:B------:R-:W2:Y:S01]  /*5c50*/  LDCU UR6, c[0x0][0xb20] ;  /* 0x00016400ff0677ac */ /* 0x000ea20008000800 */
[----:B------:R-:W-:Y:S02]  /*5c60*/  UIMAD.WIDE.U32 UR18, UR39, UR5, URZ ;  /* 0x00000005271272a5 */ /* 0x000fe4000f8e00ff */
[----:B-1----:R-:W-:Y:S03]  /*5c70*/  UIMAD.WIDE.U32 UR14, UR7, UR5, URZ ;  /* 0x00000005070e72a5 */ /* 0x002fe6000f8e00ff */
[----:B------:R-:W-:Y:S02]  /*5c80*/  UMOV UR5, UR9 ;  /* 0x0000000900057c82 */ /* 0x000fe40008000000 */
[----:B--2---:R-:W-:Y:S03]  /*5c90*/  @UP0 USHF.R.U32.HI UR4, URZ, UR6, UR5 ;  /* 0x00000006ff040299 */ /* 0x004fe60008011605 */
[----:B------:R-:W-:Y:S01]  /*5ca0*/  UMOV UR5, UR13 ;  /* 0x0000000d00057c82 */ /* 0x000fe20008000000 */
[----:B------:R-:W-:Y:S02]  /*5cb0*/  UIMAD.WIDE.U32 UR8, UR4, UR42, URZ ;  /* 0x0000002a040872a5 */ /* 0x000fe4000f8e00ff */
[----:B------:R-:W-:Y:S03]  /*5cc0*/  USHF.R.U32.HI UR6, URZ, UR6, UR5 ;  /* 0x00000006ff067299 */ /* 0x000fe60008011605 */
[----:B------:R-:W-:Y:S01]  /*5cd0*/  UMOV UR5, UR15 ;  /* 0x0000000f00057c82 */ /* 0x000fe20008000000 */
[----:B------:R-:W-:Y:S02]  /*5ce0*/  USEL UR6, UR38, UR6, !UP0 ;  /* 0x0000000626067287 */ /* 0x000fe4000c000000 */
[----:B------:R-:W-:Y:S01]  /*5cf0*/  @UP1 USHF.R.U32.HI UR7, URZ, UR11, UR5 ;  /* 0x0000000bff071299 */ /* 0x000fe20008011605 */
[----:B------:R-:W-:Y:S02]  /*5d00*/  UMOV UR8, UR9 ;  /* 0x0000000900087c82 */ /* 0x000fe40008000000 */
[----:B------:R-:W-:Y:S01]  /*5d10*/  UMOV UR5, UR19 ;  /* 0x0000001300057c82 */ /* 0x000fe20008000000 */
[----:B------:R-:W-:Y:S02]  /*5d20*/  UIMAD.WIDE.U32 UR12, UR7, UR42, URZ ;  /* 0x0000002a070c72a5 */ /* 0x000fe4000f8e00ff */
[----:B------:R-:W-:Y:S02]  /*5d30*/  @UP2 USHF.R.U32.HI UR4, URZ, UR43, UR8 ;  /* 0x0000002bff042299 */ /* 0x000fe40008011608 */
[----:B------:R-:W-:Y:S02]  /*5d40*/  USHF.R.U32.HI UR5, URZ, UR11, UR5 ;  /* 0x0000000bff057299 */ /* 0x000fe40008011605 */
[----:B------:R-:W-:Y:S02]  /*5d50*/  UIMAD UR4, UR10, UR4, URZ ;  /* 0x000000040a0472a4 */ /* 0x000fe4000f8e02ff */
[----:B------:R-:W-:Y:S02]  /*5d60*/  USEL UR5, UR39, UR5, !UP1 ;  /* 0x0000000527057287 */ /* 0x000fe4000c800000 */
[----:B------:R-:W-:Y:S01]  /*5d70*/  UISETP.GE.AND UP0, UPT, UR6, UR4, UPT ;  /* 0x000000040600728c */ /* 0x000fe2000bf06270 */
[----:B------:R-:W-:Y:S01]  /*5d80*/  UMOV UR8, UR13 ;  /* 0x0000000d00087c82 */ /* 0x000fe20008000000 */
[----:B------:R-:W-:Y:S02]  /*5d90*/  UIMAD.WIDE.U32 UR12, UR6, UR42, URZ ;  /* 0x0000002a060c72a5 */ /* 0x000fe4000f8e00ff */
[----:B------:R-:W-:Y:S04]  /*5da0*/  @UP2 USHF.R.U32.HI UR7, URZ, UR43, UR8 ;  /* 0x0000002bff072299 */ /* 0x000fe80008011608 */
[----:B------:R-:W-:Y:S01]  /*5db0*/  UIMAD UR8, UR10, UR7, URZ ;  /* 0x000000070a0872a4 */ /* 0x000fe2000f8e02ff */
[----:B------:R-:W-:Y:S03]  /*5dc0*/  UMOV UR4, UR13 ;  /* 0x0000000d00047c82 */ /* 0x000fe60008000000 */
[----:B------:R-:W-:Y:S02]  /*5dd0*/  UISETP.GE.OR UP0, UPT, UR5, UR8, UP0 ;  /* 0x000000080500728c */ /* 0x000fe40008706670 */
[----:B------:R-:W-:Y:S02]  /*5de0*/  USHF.R.U32.HI UR4, URZ, UR43, UR4 ;  /* 0x0000002bff047299 */ /* 0x000fe40008011604 */
[----:B------:R-:W-:Y:S02]  /*5df0*/  UIMAD.WIDE.U32 UR8, UR5, UR42, URZ ;  /* 0x0000002a050872a5 */ /* 0x000fe4000f8e00ff */
[----:B------:R-:W-:Y:S02]  /*5e00*/  USEL UR12, UR6, UR4, !UP2 ;  /* 0x00000004060c7287 */ /* 0x000fe4000d000000 */
[----:B------:R-:W-:Y:S02]  /*5e10*/  UIADD3 UR8, UPT, UPT, -UR5, URZ, URZ ;  /* 0x000000ff05087290 */ /* 0x000fe4000fffe1ff */
[----:B------:R-:W-:Y:S01]  /*5e20*/  UIADD3 UR11, UPT, UPT, -UR12, URZ, URZ ;  /* 0x000000ff0c0b7290 */ /* 0x000fe2000fffe1ff */
[----:B------:R-:W-:Y:S01]  /*5e30*/  @!UP0 UMOV UR4, UR9 ;  /* 0x0000000900048c82 */ /* 0x000fe20008000000 */
[----:B------:R-:W-:Y:S02]  /*5e40*/  UIADD3 UR9, UPT, UPT, -UR6, URZ, URZ ;  /* 0x000000ff06097290 */ /* 0x000fe4000fffe1ff */
[----:B------:R-:W-:Y:S02]  /*5e50*/  @!UP0 USHF.R.U32.HI UR4, URZ, UR43, UR4 ;  /* 0x0000002bff048299 */ /* 0x000fe40008011604 */
[----:B------:R-:W-:Y:S02]  /*5e60*/  UIMAD UR11, UR10, UR11, UR6 ;  /* 0x0000000b0a0b72a4 */ /* 0x000fe4000f8e0206 */
[----:B------:R-:W-:Y:S04]  /*5e70*/  @!UP0 USEL UR4, UR5, UR4, !UP2 ;  /* 0x0000000405048287 */ /* 0x000fe8000d000000 */
[----:B------:R-:W-:Y:S02]  /*5e80*/  @!UP0 UIMAD UR11, UR7, UR11, UR4 ;  /* 0x0000000b070b82a4 */ /* 0x000fe4000f8e0204 */
[----:B------:R-:W-:Y:S02]  /*5e90*/  @!UP0 UIADD3 UR12, UPT, UPT, UR12, -UR4, URZ ;  /* 0x800000040c0c8290 */ /* 0x000fe4000fffe0ff */
[----:B------:R-:W-:Y:S02]  /*5ea0*/  UIMAD UR7, UR44, UR8, UR39 ;  /* 0x000000082c0772a4 */ /* 0x000fe4000f8e0227 */
[----:B------:R-:W-:Y:S02]  /*5eb0*/  @!UP0 UIMAD UR6, UR12, UR10, UR5 ;  /* 0x0000000a0c0682a4 */ /* 0x000fe4000f8e0205 */
[----:B------:R-:W-:Y:S01]  /*5ec0*/  UIMAD UR4, UR21, UR9, UR38 ;  /* 0x00000009150472a4 */ /* 0x000fe2000f8e0226 */
[----:B------:R-:W-:Y:S02]  /*5ed0*/  @!UP0 UMOV UR5, UR11 ;  /* 0x0000000b00058c82 */ /* 0x000fe40008000000 */
[----:B------:R-:W-:Y:S02]  /*5ee0*/  UIMAD UR39, UR5, UR44, UR7 ;  /* 0x0000002c052772a4 */ /* 0x000fe4000f8e0207 */
[----:B------:R-:W-:Y:S11]  /*5ef0*/  UIMAD UR38, UR6, UR21, UR4 ;  /* 0x00000015062672a4 */ /* 0x000ff6000f8e0204 */
[----:B------:R-:W-:Y:S01]  /*5f00*/  @!UPT UIADD3 URZ, UPT, UPT, URZ, URZ, URZ ;  /* 0x000000fffffff290 */ /* 0x000fe2000fffe0ff */
.L_x_95:
[----:B------:R-:W-:Y:S01]  /*5f10*/  UISETP.NE.AND UP0, UPT, UR41, 0x1, UPT ;  /* 0x000000012900788c */ /* 0x000fe2000bf05270 */
[----:B------:R-:W2:Y:S04]  /*5f20*/  LDL R0, [R1+0x4] ;  /* 0x0000040001007983 */ /* 0x000ea80000100800 */
[----:B------:R-:W3:Y:S06]  /*5f30*/  LDL R2, [R1+0x30] ;  /* 0x0000300001027983 */ /* 0x000eec0000100800 */
[----:B------:R-:W1:Y:S01]  /*5f40*/  @!UP0 LDCU.128 UR12, c[0x0][0xb10] ;  /* 0x00016200ff0c87ac */ /* 0x000e620008000c00 */
[----:B------:R-:W4:Y:S01]  /*5f50*/  @!UP0 LDCU UR5, c[0x0][0xb0c] ;  /* 0x00016180ff0587ac */ /* 0x000f220008000800 */
[----:B------:R-:W5:Y:S01]  /*5f60*/  @!UP0 LDCU UR10, c[0x0][0xb20] ;  /* 0x00016400ff0a87ac */ /* 0x000f620008000800 */
[----:B-1----:R-:W-:Y:S02]  /*5f70*/  UIMAD.WIDE.U32 UR8, UR39, UR12, URZ ;  /* 0x0000000c270872a5 */ /* 0x002fe4000f8e00ff */
[----:B------:R-:W-:Y:S02]  /*5f80*/  UIMAD.WIDE.U32 UR6, UR38, UR15, URZ ;  /* 0x0000000f260672a5 */ /* 0x000fe4000f8e00ff */
[----:B------:R-:W-:Y:S03]  /*5f90*/  @!UP0 UISETP.NE.AND UP1, UPT, UR14, 0x1, UPT ;  /* 0x000000010e00888c */ /* 0x000fe6000bf25270 */
[----:B------:R-:W-:Y:S01]  /*5fa0*/  @!UP0 UMOV UR4, UR9 ;  /* 0x0000000900048c82 */ /* 0x000fe20008000000 */
[----:B----4-:R-:W-:Y:S02]  /*5fb0*/  @!UP0 UISETP.NE.AND UP2, UPT, UR5, 0x1, UPT ;  /* 0x000000010500888c */ /* 0x010fe4000bf45270 */
[----:B------:R-:W-:Y:S01]  /*5fc0*/  @!UP0 USHF.R.U32.HI UR4, URZ, UR13, UR4 ;  /* 0x0000000dff048299 */ /* 0x000fe20008011604 */
[----:B------:R-:W-:Y:S02]  /*5fd0*/  @!UP0 UMOV UR6, UR7 ;  /* 0x0000000700068c82 */ /* 0x000fe40008000000 */
[----:B-----5:R-:W-:Y:S02]  /*5fe0*/  @!UP0 USHF.R.U32.HI UR6, URZ, UR10, UR6 ;  /* 0x0000000aff068299 */ /* 0x020fe40008011606 */
[----:B------:R-:W-:Y:S02]  /*5ff0*/  @!UP0 USEL UR7, UR39, UR4, !UP2 ;  /* 0x0000000427078287 */ /* 0x000fe4000d000000 */
[----:B------:R-:W-:Y:S04]  /*6000*/  @!UP0 USEL UR6, UR38, UR6, !UP1 ;  /* 0x0000000626068287 */ /* 0x000fe8000c800000 */
[----:B------:R-:W-:Y:S02]  /*6010*/  @!UP0 UIADD3 UR4, UPT, UPT, -UR7, UR6, URZ ;  /* 0x0000000607048290 */ /* 0x000fe4000fffe1ff */
[----:B------:R-:W-:Y:S02]  /*6020*/  @!UP0 UIADD3 UR6, UPT, UPT, UR7, -UR6, URZ ;  /* 0x8000000607068290 */ /* 0x000fe4000fffe0ff */
[----:B------:R-:W-:Y:S02]  /*6030*/  UIADD3 UR7, UPT, UPT, UR17, 0x1, URZ ;  /* 0x0000000111077890 */ /* 0x000fe4000fffe0ff */
[----:B------:R-:W-:Y:S02]  /*6040*/  @!UP0 UIMAD UR39, UR4, UR5, UR39 ;  /* 0x00000005042782a4 */ /* 0x000fe4000f8e0227 */
[----:B------:R-:W-:Y:S02]  /*6050*/  @!UP0 UIMAD UR38, UR6, UR14, UR38 ;  /* 0x0000000e062682a4 */ /* 0x000fe4000f8e0226 */
[----:B------:R-:W-:Y:S01]  /*6060*/  IMAD.U32 R251, RZ, RZ, UR7 ;  /* 0x00000007fffb7e24 */ /* 0x000fe2000f8e00ff */
[----:B--2---:R-:W-:Y:S02]  /*6070*/  R2UR UR18, R0 ;  /* 0x00000000001272ca */ /* 0x004fe400000e0000 */
[----:B---3--:R-:W-:Y:S11]  /*6080*/  R2UR UR11, R2 ;  /* 0x00000000020b72ca */ /* 0x008ff600000e0000 */
[----:B------:R-:W-:Y:S04]  /*6090*/  UISETP.NE.U32.AND UP3, UPT, UR18, URZ, UPT ;  /* 0x000000ff1200728c */ /* 0x000fe8000bf65070 */
[----:B------:R-:W-:Y:S09]  /*60a0*/  UISETP.NE.AND.EX UP3, UPT, UR11, URZ, UPT, UP3 ;  /* 0x000000ff0b00728c */ /* 0x000ff2000bf65330 */
[----:B------:R-:W-:Y:S05]  /*60b0*/  BRA.U !UP3, `(.L_x_96) ;  /* 0x000000010b587547 */ /* 0x000fea000b800000 */
[----:B------:R-:W1:Y:S01]  /*60c0*/  LDCU.64 UR8, c[0x0][0x358] ;  /* 0x00006b00ff0877ac */ /* 0x000e620008000a00 */
[----:B------:R-:W2:Y:S01]  /*60d0*/  LDL R3, [R1+0xc] ;  /* 0x00000c0001037983 */ /* 0x000ea20000100800 */
[----:B------:R-:W-:Y:S01]  /*60e0*/  R2UR UR6, R0 ;  /* 0x00000000000672ca */ /* 0x000fe200000e0000 */
[----:B------:R-:W-:Y:S02]  /*60f0*/  IMAD.MOV.U32 R244, RZ, RZ, 0x1 ;  /* 0x00000001fff47424 */ /* 0x000fe400078e00ff */
[----:B------:R-:W3:Y:S01]  /*6100*/  LDL R2, [R1+0x8] ;  /* 0x0000080001027983 */ /* 0x000ee20000100800 */
[----:B------:R-:W-:Y:S01]  /*6110*/  IMAD.MOV.U32 R0, RZ, RZ, 0x1 ;  /* 0x00000001ff007424 */ /* 0x000fe200078e00ff */
[----:B---3--:R-:W-:Y:S02]  /*6120*/  R2UR UR4, R2 ;  /* 0x00000000020472ca */ /* 0x008fe400000e0000 */
[----:B--2---:R-:W-:Y:S11]  /*6130*/  R2UR UR5, R3 ;  /* 0x00000000030572ca */ /* 0x004ff600000e0000 */
[----:B------:R-:W-:Y:S02]  /*6140*/  @!UPT UIADD3 URZ, UPT, UPT, URZ, URZ, URZ ;  /* 0x000000fffffff290 */ /* 0x000fe4000fffe0ff */
[----:B------:R-:W-:Y:S04]  /*6150*/  UISETP.NE.U32.AND UP0, UPT, UR5, URZ, UPT ;  /* 0x000000ff0500728c */ /* 0x000fe8000bf05070 */
[----:B------:R-:W-:Y:S06]  /*6160*/  UISETP.NE.AND.EX UP0, UPT, UR4, URZ, UPT, UP0 ;  /* 0x000000ff0400728c */ /* 0x000fec000bf05300 */
[----:B------:R-:W-:Y:S05]  /*6170*/  PLOP3.LUT P0, PT, PT, PT, UP0, 0x80, 0x8 ;  /* 0x000000000008781c */ /* 0x000fea0003f0f008 */
[----:B------:R-:W2:Y:S01]  /*6180*/  @UP0 LDCU.64 UR4, c[0x0][0x888] ;  /* 0x00011100ff0407ac */ /* 0x000ea20008000a00 */
[----:B------:R-:W-:Y:S07]  /*6190*/  @UP0 UIMAD UR6, UR36, UR6, URZ ;  /* 0x00000006240602a4 */ /* 0x000fee000f8e02ff */
[----:B------:R-:W-:Y:S01]  /*61a0*/  @!P0 PRMT R244, R0, 0x7610, R244 ;  /* 0x0000761000f48816 */ /* 0x000fe200000000f4 */
[----:B--2---:R-:W-:Y:S06]  /*61b0*/  @UP0 UIMAD.WIDE UR4, UR6, 0x4, UR4 ;  /* 0x00000004060408a5 */ /* 0x004fec000f8e0204 */
[----:B------:R-:W-:Y:S02]  /*61c0*/  IMAD.U32 R2, RZ, RZ, UR4 ;  /* 0x00000004ff027e24 */ /* 0x000fe4000f8e00ff */
[----:B------:R-:W-:Y:S05]  /*61d0*/  IMAD.U32 R3, RZ, RZ, UR5 ;  /* 0x00000005ff037e24 */ /* 0x000fea000f8e00ff */
[----:B-1----:R-:W2:Y:S02]  /*61e0*/  @P0 LDG.E R2, desc[UR8][R2.64] ;  /* 0x0000000802020981 */ /* 0x002ea4000c1e1900 */
[----:B--2---:R-:W-:Y:S11]  /*61f0*/  @P0 R2UR UR45, R2 ;  /* 0x00000000022d02ca */ /* 0x004ff600000e0000 */
[----:B------:R-:W-:Y:S03]  /*6200*/  @!UPT UIADD3 URZ, UPT, UPT, URZ, URZ, URZ ;  /* 0x000000fffffff290 */ /* 0x000fe6000fffe0ff */
[----:B------:R-:W1:Y:S02]  /*6210*/  @!UP0 LDCU UR45, c[0x0][0x880] ;  /* 0x00011000ff2d87ac */ /* 0x000e640008000800 */
.L_x_96:
[----:B------:R-:W2:Y:S04]  /*6220*/  LDL R0, [R1+0x10] ;  /* 0x0000100001007983 */ /* 0x000ea80000100800 */
[----:B------:R-:W3:Y:S02]  /*6230*/  LDL R2, [R1+0x2c] ;  /* 0x00002c0001027983 */ /* 0x000ee40000100800 */
[----:B---3--:R-:W-:Y:S02]  /*6240*/  R2UR UR4, R2 ;  /* 0x00000000020472ca */ /* 0x008fe400000e0000 */
[----:B--2---:R-:W-:Y:S11]  /*6250*/  R2UR UR5, R0 ;  /* 0x00000000000572ca */ /* 0x004ff600000e0000 */
[----:B------:R-:W-:Y:S02]  /*6260*/  @!UPT UIADD3 URZ, UPT, UPT, URZ, URZ, URZ ;  /* 0x000000fffffff290 */ /* 0x000fe4000fffe0ff */
[----:B------:R-:W-:Y:S04]  /*6270*/  UISETP.NE.U32.AND UP0, UPT, UR5, URZ, UPT ;  /* 0x000000ff0500728c */ /* 0x000fe8000bf05070 */
[----:B------:R-:W-:Y:S09]  /*6280*/  UISETP.NE.AND.EX UP0, UPT, UR4, URZ, UPT, UP0 ;  /* 0x000000ff0400728c */ /* 0x000ff2000bf05300 */
[----:B------:R-:W-:Y:S05]  /*6290*/  BRA.U !UP0, `(.L_x_97) ;  /* 0x00000001084c7547 */ /* 0x000fea000b800000 */
[----:B------:R-:W2:Y:S01]  /*62a0*/  LDCU.64 UR8, c[0x0][0x358] ;  /* 0x00006b00ff0877ac */ /* 0x000ea20008000a00 */
[----:B------:R-:W3:Y:S01]  /*62b0*/  LDL R3, [R1+0x28] ;  /* 0x0000280001037983 */ /* 0x000ee20000100800 */
[----:B------:R-:W-:Y:S03]  /*62c0*/  R2UR UR6, R0 ;  /* 0x00000000000672ca */ /* 0x000fe600000e0000 */
[----:B------:R-:W4:Y:S02]  /*62d0*/  LDL R2, [R1+0x24] ;  /* 0x0000240001027983 */ /* 0x000f240000100800 */
[----:B----4-:R-:W-:Y:S02]  /*62e0*/  R2UR UR4, R2 ;  /* 0x00000000020472ca */ /* 0x010fe400000e0000 */
[----:B---3--:R-:W-:Y:S11]  /*62f0*/  R2UR UR5, R3 ;  /* 0x00000000030572ca */ /* 0x008ff600000e0000 */
[----:B------:R-:W-:Y:S02]  /*6300*/  @!UPT UIADD3 URZ, UPT, UPT, URZ, URZ, URZ ;  /* 0x000000fffffff290 */ /* 0x000fe4000fffe0ff */
[----:B------:R-:W-:Y:S04]  /*6310*/  UISETP.NE.U32.AND UP0, UPT, UR5, URZ, UPT ;  /* 0x000000ff0500728c */ /* 0x000fe8000bf05070 */
[----:B------:R-:W-:Y:S06]  /*6320*/  UISETP.NE.AND.EX UP0, UPT, UR4, URZ, UPT, UP0 ;  /* 0x000000ff0400728c */ /* 0x000fec000bf05300 */
[----:B------:R-:W-:Y:S05]  /*6330*/  PLOP3.LUT P0, PT, PT, PT, UP0, 0x80, 0x8 ;  /* 0x000000000008781c */ /* 0x000fea0003f0f008 */
[----:B------:R-:W3:Y:S01]  /*6340*/  @UP0 LDCU.64 UR4, c[0x0][0x8a8] ;  /* 0x00011500ff0407ac */ /* 0x000ee20008000a00 */
[----:B------:R-:W-:Y:S04]  /*6350*/  @UP0 UIMAD UR6, UR36, UR6, URZ ;  /* 0x00000006240602a4 */ /* 0x000fe8000f8e02ff */
[----:B---3--:R-:W-:Y:S06]  /*6360*/  @UP0 UIMAD.WIDE UR4, UR6, 0x4, UR4 ;  /* 0x00000004060408a5 */ /* 0x008fec000f8e0204 */
[----:B------:R-:W-:Y:S02]  /*6370*/  IMAD.U32 R2, RZ, RZ, UR4 ;  /* 0x00000004ff027e24 */ /* 0x000fe4000f8e00ff */
[----:B------:R-:W-:Y:S05]  /*6380*/  IMAD.U32 R3, RZ, RZ, UR5 ;  /* 0x00000005ff037e24 */ /* 0x000fea000f8e00ff */
[----:B--2---:R-:W2:Y:S02]  /*6390*/  @P0 LDG.E R2, desc[UR8][R2.64] ;  /* 0x0000000802020981 */ /* 0x004ea4000c1e1900 */
[----:B--2---:R-:W-:Y:S11]  /*63a0*/  @P0 R2UR UR37, R2 ;  /* 0x00000000022502ca */ /* 0x004ff600000e0000 */
[----:B------:R-:W-:Y:S03]  /*63b0*/  @!UPT UIADD3 URZ, UPT, UPT, URZ, URZ, URZ ;  /* 0x000000fffffff290 */ /* 0x000fe6000fffe0ff */
[----:B------:R-:W2:Y:S02]  /*63c0*/  @!UP0 LDCU UR37, c[0x0][0x8a0] ;  /* 0x00011400ff2587ac */ /* 0x000ea40008000800 */
.L_x_97:
[----:B------:R-:W-:Y:S01]  /*63d0*/  UPLOP3.LUT UP1, UPT, UPT, UPT, UPT, 0x40, 0x4 ;  /* 0x000000000004789c */ /* 0x000fe20003f2e870 */
[----:B------:R-:W3:Y:S01]  /*63e0*/  LDL R0, [R1+0x14] ;  /* 0x0000140001007983 */ /* 0x000ee20000100800 */
[----:B------:R-:W-:Y:S02]  /*63f0*/  R2UR UR4, R247 ;  /* 0x00000000f70472ca */ /* 0x000fe400000e0000 */
[----:B------:R-:W-:Y:S02]  /*6400*/  CS2R R162, SRZ ;  /* 0x0000000000a27805 */ /* 0x000fe4000001ff00 */
[----:B------:R-:W-:Y:S02]  /*6410*/  R2UR UR8, R246 ;  /* 0x00000000f60872ca */ /* 0x000fe400000e0000 */
[----:B------:R-:W-:Y:S02]  /*6420*/  CS2R R160, SRZ ;  /* 0x0000000000a07805 */ /* 0x000fe4000001ff00 */
[----:B------:R-:W-:Y:S02]  /*6430*/  R2UR UR7, R249 ;  /* 0x00000000f90772ca */ /* 0x000fe400000e0000 */
[----:B------:R-:W-:Y:S02]  /*6440*/  CS2R R158, SRZ ;  /* 0x00000000009e7805 */ /* 0x000fe4000001ff00 */
[----:B------:R-:W-:Y:S02]  /*6450*/  R2UR UR6, R250 ;  /* 0x00000000fa0672ca */ /* 0x000fe400000e0000 */
[----:B------:R-:W-:Y:S02]  /*6460*/  CS2R R156, SRZ ;  /* 0x00000000009c7805 */ /* 0x000fe4000001ff00 */
[----:B------:R-:W-:Y:S02]  /*6470*/  CS2R R154, SRZ ;  /* 0x00000000009a7805 */ /* 0x000fe4000001ff00 */
[----:B------:R-:W-:Y:S02]  /*6480*/  CS2R R152, SRZ ;  /* 0x0000000000987805 */ /* 0x000fe4000001ff00 */
[----:B------:R-:W-:Y:S02]  /*6490*/  CS2R R150, SRZ ;  /* 0x0000000000967805 */ /* 0x000fe4000001ff00 */
[----:B------:R-:W-:Y:S02]  /*64a0*/  CS2R R148, SRZ ;  /* 0x0000000000947805 */ /* 0x000fe4000001ff00 */
[----:B------:R-:W-:Y:S01]  /*64b0*/  CS2R R146, SRZ ;  /* 0x0000000000927805 */ /* 0x000fe2000001ff00 */
[----:B------:R-:W-:Y:S01]  /*64c0*/  UISETP.NE.AND UP4, UPT, UR4, URZ, UPT ;  /* 0x000000ff0400728c */ /* 0x000fe2000bf85270 */
[----:B------:R-:W-:Y:S02]  /*64d0*/  CS2R R144, SRZ ;  /* 0x0000000000907805 */ /* 0x000fe4000001ff00 */
[----:B------:R-:W-:Y:S02]  /*64e0*/  CS2R R142, SRZ ;  /* 0x00000000008e7805 */ /* 0x000fe4000001ff00 */
[----:B------:R-:W-:Y:S02]  /*64f0*/  CS2R R140, SRZ ;  /* 0x00000000008c7805 */ /* 0x000fe4000001ff00 */
[----:B------:R-:W-:Y:S02]  /*6500*/  CS2R R138, SRZ ;  /* 0x00000000008a7805 */ /* 0x000fe4000001ff00 */
[----:B------:R-:W-:Y:S02]  /*6510*/  CS2R R136, SRZ ;  /* 0x0000000000887805 */ /* 0x000fe4000001ff00 */
[----:B------:R-:W-:Y:S02]  /*6520*/  CS2R R22, SRZ ;  /* 0x0000000000167805 */ /* 0x000fe4000001ff00 */
[----:B---3--:R-:W-:Y:S01]  /*6530*/  R2UR UR5, R0 ;  /* 0x00000000000572ca */ /* 0x008fe200000e0000 */
[----:B------:R-:W-:Y:S11]  /*6540*/  IMAD.U32 R0, RZ, RZ, UR8 ;  /* 0x00000008ff007e24 */ /* 0x000ff6000f8e00ff */
[----:B------:R-:W-:Y:S01]  /*6550*/  @!UPT UIADD3 URZ, UPT, UPT, URZ, URZ, URZ ;  /* 0x000000fffffff290 */ /* 0x000fe2000fffe0ff */
[----:B------:R-:W-:Y:S06]  /*6560*/  UISETP.NE.AND UP5, UPT, UR5, URZ, UPT ;  /* 0x000000ff0500728c */ /* 0x000fec000bfa5270 */
[----:B------:R-:W-:Y:S05]  /*6570*/  PLOP3.LUT P1, PT, PT, PT, UP5, 0x80, 0x8 ;  /* 0x000000000008781c */ /* 0x000fea0003f2f058 */
[----:B------:R-:W3:Y:S01]  /*6580*/  @UP5 LDCU.64 UR4, c[0x0][0x888] ;  /* 0x00011100ff0457ac */ /* 0x000ee20008000a00 */
[----:B------:R-:W-:Y:S07]  /*6590*/  @UP5 UPLOP3.LUT UP1, UPT, UPT, UPT, UP3, 0x80, 0x8 ;  /* 0x000000000008589c */ /* 0x000fee0003f2f030 */
[----:B------:R-:W-:Y:S01]  /*65a0*/  @P1 LOP3.LUT P0, RZ, R244, 0xff, RZ, 0xc0, !PT ;  /* 0x000000fff4ff1812 */ /* 0x000fe2000780c0ff */
[----:B-1----:R-:W-:Y:S02]  /*65b0*/  @UP5 UISETP.NE.AND UP2, UPT, UR45, URZ, UPT ;  /* 0x000000ff2d00528c */ /* 0x002fe4000bf45270 */
[----:B---3--:R-:W-:Y:S02]  /*65c0*/  @UP5 UISETP.NE.U32.AND UP0, UPT, UR4, URZ, UPT ;  /* 0x000000ff0400528c */ /* 0x008fe4000bf05070 */
[----:B------:R-:W-:Y:S02]  /*65d0*/  @UP5 USEL UR4, URZ, 0xffffffff, UP2 ;  /* 0xffffffffff045887 */ /* 0x000fe40009000000 */
[----:B------:R-:W-:Y:S04]  /*65e0*/  @UP5 UISETP.NE.AND.EX UP0, UPT, UR5, URZ, UPT, UP0 ;  /* 0x000000ff0500528c */ /* 0x000fe8000bf05300 */
[----:B------:R-:W-:Y:S03]  /*65f0*/  @UP5 USEL UR5, URZ, 0xffffffff, UP0 ;  /* 0xffffffffff055887 */ /* 0x000fe60008000000 */
[----:B------:R-:W-:Y:S01]  /*6600*/  @P1 VOTEU.ANY UP0, P0 ;  /* 0x0000000000ff1886 */ /* 0x000fe20000000100 */
[----:B------:R-:W-:Y:S01]  /*6610*/  @UP1 USEL UR4, UR5, UR4, !UP0 ;  /* 0x0000000405041287 */ /* 0x000fe2000c000000 */
[----:B------:R-:W-:Y:S01]  /*6620*/  PLOP3.LUT P1, PT, PT, PT, UP4, 0x80, 0x8 ;  /* 0x000000000008781c */ /* 0x000fe20003f2f048 */
[----:B------:R-:W-:Y:S01]  /*6630*/  ULEA UR5, UR40, UR16, 0x3 ;  /* 0x0000001028057291 */ /* 0x000fe2000f8e18ff */
[----:B------:R-:W-:Y:S01]  /*6640*/  PLOP3.LUT P0, PT, PT, PT, UP4, 0x80, 0x8 ;  /* 0x000000000008781c */ /* 0x000fe20003f0f048 */
[----:B------:R-:W-:Y:S04]  /*6650*/  @UP5 ULOP3.LUT UR4, UR4, 0x1, URZ, 0xc0, !UPT ;  /* 0x0000000104045892 */ /* 0x000fe8000f8ec0ff */
[----:B------:R-:W-:Y:S06]  /*6660*/  UISETP.NE.U32.OR UP0, UPT, UR4, 0x1, !UP5 ;  /* 0x000000010400788c */ /* 0x000fec000ef05470 */
[----:B------:R-:W-:Y:S02]  /*6670*/  PLOP3.LUT P2, PT, PT, PT, UP0, 0x80, 0x8 ;  /* 0x000000000008781c */ /* 0x000fe40003f4f008 */
[----:B------:R-:W-:Y:S02]  /*6680*/  @P1 SHF.R.U32.HI R4, RZ, 0x10, R5 ;  /* 0x00000010ff041819 */ /* 0x000fe40000011605 */
[----:B------:R-:W-:Y:S02]  /*6690*/  PLOP3.LUT P1, PT, PT, PT, PT, 0x8, 0x80 ;  /* 0x000000000080781c */ /* 0x000fe40003f2e170 */
[----:B------:R-:W-:Y:S07]  /*66a0*/  @P0 R2UR UR6, R4 ;  /* 0x00000000040602ca */ /* 0x000fee00000e0000 */
[----:B------:R-:W-:Y:S04]  /*66b0*/  @P2 SHF.L.U32 R0, R0, 0x1f, RZ ;  /* 0x0000001f00002819 */ /* 0x000fe800000006ff */
[----:B------:R1:W3:Y:S02]  /*66c0*/  @P2 SYNCS.PHASECHK.TRANS64.TRYWAIT P4, [UR16+0x140], R0 ;  /* 0x00014000ff0025a7 */ /* 0x0002e40008081110 */
[----:B------:R-:W-:Y:S02]  /*66d0*/  IMAD.U32 R250, RZ, RZ, UR6 ;  /* 0x00000006fffa7e24 */ /* 0x000fe4000f8e00ff */
[----:B-1----:R-:W-:Y:S05]  /*66e0*/  IMAD.U32 R0, RZ, RZ, UR7 ;  /* 0x00000007ff007e24 */ /* 0x002fea000f8e00ff */
[----:B------:R-:W-:Y:S04]  /*66f0*/  SHF.L.U32 R8, R0, 0x1f, RZ ;  /* 0x0000001f00087819 */ /* 0x000fe800000006ff */
[----:B------:R1:W4:Y:S01]  /*6700*/  SYNCS.PHASECHK.TRANS64.TRYWAIT P3, [UR5+0x180], R8 ;  /* 0x00018008ff0075a7 */ /* 0x0003220008061105 */
[----:B---3--:R-:W-:Y:S01]  /*6710*/  @P2 PLOP3.LUT P1, PT, P4, PT, PT, 0x8, 0x80 ;  /* 0x000000000080281c */ /* 0x008fe2000272e170 */
[----:B------:R-:W-:Y:S01]  /*6720*/  @!UPT UIADD3 URZ, UPT, UPT, URZ, URZ, URZ ;  /* 0x000000fffffff290 */ /* 0x000fe2000fffe0ff */
[----:B-1----:R-:W-:Y:S11]  /*6730*/  BRA.U !UP0, `(.L_x_98) ;  /* 0x00000005082c7547 */ /* 0x002ff6000b800000 */
[----:B------:R-:W-:Y:S01]  /*6740*/  LOP3.LUT P0, RZ, R244, 0xff, RZ, 0xc0, !PT ;  /* 0x000000fff4ff7812 */ /* 0x000fe2000780c0ff */
[----:B------:R-:W-:Y:S01]  /*6750*/  @!UPT UIADD3 URZ, UPT, UPT, URZ, URZ, URZ ;  /* 0x000000fffffff290 */ /* 0x000fe2000fffe0ff */
[----:B------:R-:W-:Y:S11]  /*6760*/  @!P1 BRA `(.L_x_99) ;  /* 0x0000000000189947 */ /* 0x000ff60003800000 */
[----:B------:R-:W-:Y:S11]  /*6770*/  R2UR UR4, R246 ;  /* 0x00000000f60472ca */ /* 0x000ff600000e0000 */
[----:B------:R-:W-:Y:S02]  /*6780*/  @!UPT UIADD3 URZ, UPT, UPT, URZ, URZ, URZ ;  /* 0x000000fffffff290 */ /* 0x000fe4000fffe0ff */
[----:B------:R-:W-:Y:S05]  /*6790*/  IMAD.U32 R0, RZ, RZ, UR4 ;  /* 0x00000004ff007e24 */ /* 0x000fea000f8e00ff */
[----:B------:R-:W-:Y:S04]  /*67a0*/  SHF.L.U32 R0, R0, 0x1f, RZ ;  /* 0x0000001f00007819 */ /* 0x000fe800000006ff */
[----:B------:R-:W1:Y:S02]  /*67b0*/  SYNCS.PHASECHK.TRANS64.TRYWAIT P1, [UR16+0x140], R0 ;  /* 0x00014000ff0075a7 */ /* 0x000e640008021110 */
[----:B-1----:R-:W-:Y:S05]  /*67c0*/  @!P1 BRA `(.L_x_100) ;  /* 0x0000005000909947 */ /* 0x002fea0003800000 */
.L_x_99:
[----:B------:R-:W3:Y:S01]  /*67d0*/  LDL R4, [R1+0xc] ;  /* 0x00000c0001047983 */ /* 0x000ee20000100800 */
[----:B------:R-:W-:Y:S02]  /*67e0*/  CS2R R22, SRZ ;  /* 0x0000000000167805 */ /* 0x000fe4000001ff00 */
[----:B------:R-:W-:Y:S02]  /*67f0*/  CS2R R136, SRZ ;  /* 0x0000000000887805 */ /* 0x000fe4000001ff00 */
[----:B------:R-:W-:Y:S01]  /*6800*/  CS2R R138, SRZ ;  /* 0x00000000008a7805 */ /* 0x000fe2000001ff00 */
[----:B------:R-:W5:Y:S01]  /*6810*/  LDL R3, [R1+0x8] ;  /* 0x0000080001037983 */ /* 0x000f620000100800 */
[----:B------:R-:W-:Y:S01]  /*6820*/  UISETP.NE.AND UP1, UPT, UR45, URZ, UPT ;  /* 0x000000ff2d00728c */ /* 0x000fe2000bf25270 */
[----:B------:R-:W-:Y:S02]  /*6830*/  CS2R R140, SRZ ;  /* 0x00000000008c7805 */ /* 0x000fe4000001ff00 */
        /* <DEDUP_REMOVED lines=11> */
[----:B------:R-:W-:Y:S11]  /*68f0*/  R2UR UR7, R246 ;  /* 0x00000000f60772ca */ /* 0x000ff600000e0000 */
[----:B------:R-:W-:Y:S02]  /*6900*/  @!UPT UIADD3 URZ, UPT, UPT, URZ, URZ, URZ ;  /* 0x000000fffffff290 */ /* 0x000fe4000fffe0ff */
[----:B------:R-:W-:Y:S06]  /*6910*/  ULOP3.LUT UR7, UR7, 0x1, URZ, 0x3c, !UPT ;  /* 0x0000000107077892 */ /* 0x000fec000f8e3cff */
[----:B------:R-:W-:Y:S01]  /*6920*/  IMAD.U32 R246, RZ, RZ, UR7 ;  /* 0x00000007fff67e24 */ /* 0x000fe2000f8e00ff */
[----:B-----5:R-:W-:Y:S02]  /*6930*/  R2UR UR4, R3 ;  /* 0x00000000030472ca */ /* 0x020fe400000e0000 */
[----:B---3--:R-:W-:Y:S11]  /*6940*/  R2UR UR6, R4 ;  /* 0x00000000040672ca */ /* 0x008ff600000e0000 */
[----:B------:R-:W-:Y:S02]  /*6950*/  @!UPT UIADD3 URZ, UPT, UPT, URZ, URZ, URZ ;  /* 0x000000fffffff290 */ /* 0x000fe4000fffe0ff */
[----:B------:R-:W-:Y:S04]  /*6960*/  UISETP.NE.U32.AND UP0, UPT, UR6, URZ, UPT ;  /* 0x000000ff0600728c */ /* 0x000fe8000bf05070 */
[----:B------:R-:W-:Y:S02]  /*6970*/  UISETP.NE.AND.EX UP0, UPT, UR4, URZ, UPT, UP0 ;  /* 0x000000ff0400728c */ /* 0x000fe4000bf05300 */
[----:B------:R-:W-:Y:S02]  /*6980*/  USEL UR4, URZ, 0xffffffff, UP1 ;  /* 0xffffffffff047887 */ /* 0x000fe40008800000 */
[----:B------:R-:W-:Y:S03]  /*6990*/  USEL UR6, URZ, 0xffffffff, UP0 ;  /* 0xffffffffff067887 */ /* 0x000fe60008000000 */
[----:B------:R-:W-:Y:S01]  /*69a0*/  VOTEU.ANY UP0, P0 ;  /* 0x0000000000ff7886 */ /* 0x000fe20000000100 */
[----:B------:R-:W-:Y:S04]  /*69b0*/  @UP3 USEL UR4, UR6, UR4, !UP0 ;  /* 0x0000000406043287 */ /* 0x000fe8000c000000 */
[----:B------:R-:W-:Y:S04]  /*69c0*/  ULOP3.LUT UR4, UR4, 0x1, URZ, 0xc0, !UPT ;  /* 0x0000000104047892 */ /* 0x000fe8000f8ec0ff */
[----:B------:R-:W-:Y:S02]  /*69d0*/  UISETP.NE.U32.AND UP0, UPT, UR4, 0x1, UPT ;  /* 0x000000010400788c */ /* 0x000fe4000bf05070 */
[----:B------:R-:W-:Y:S04]  /*69e0*/  UIADD3 UR4, UPT, UPT, UR16, 0x148, URZ ;  /* 0x0000014810047890 */ /* 0x000fe8000fffe0ff */
[----:B------:R-:W-:Y:S01]  /*69f0*/  PLOP3.LUT P0, PT, PT, PT, UP0, 0x80, 0x8 ;  /* 0x000000000008781c */ /* 0x000fe20003f0f008 */
[----:B------:R-:W-:Y:S11]  /*6a00*/  UPRMT UR4, UR20, 0x654, UR4 ;  /* 0x0000065414047896 */ /* 0x000ff60008000004 */
[----:B------:R-:W-:Y:S01]  /*6a10*/  @!UPT UIADD3 URZ, UPT, UPT, URZ, URZ, URZ ;  /* 0x000000fffffff290 */ /* 0x000fe2000fffe0ff */
[----:B-1----:R-:W1:Y:S02]  /*6a20*/  @P0 S2R R2, SR_TID.X ;  /* 0x0000000000020919 */ /* 0x002e640000002100 */
[--C-:B-1----:R-:W-:Y:S01]  /*6a30*/  @P0 SHF.R.U32.HI R0, RZ, 0x4, R2.reuse ;  /* 0x00000004ff000819 */ /* 0x102fe20000011602 */
[----:B------:R-:W-:Y:S03]  /*6a40*/  @P0 IMAD.SHL.U32 R3, R2, 0x10, RZ ;  /* 0x0000001002030824 */ /* 0x000fe600078e00ff */
[----:B------:R-:W-:Y:S02]  /*6a50*/  @P0 LOP3.LUT R0, R0, 0x1, RZ, 0xc0, !PT ;  /* 0x0000000100000812 */ /* 0x000fe400078ec0ff */
[----:B------:R-:W-:Y:S02]  /*6a60*/  @P0 LOP3.LUT R3, R3, 0xf0, RZ, 0xc0, !PT ;  /* 0x000000f003030812 */ /* 0x000fe400078ec0ff */
[----:B------:R-:W-:Y:S05]  /*6a70*/  @P0 LOP3.LUT R0, R0, 0x60, R2, 0xf8, !PT ;  /* 0x0000006000000812 */ /* 0x000fea00078ef802 */
[----:B------:R-:W-:Y:S05]  /*6a80*/  @P0 IMAD R0, R0, 0x8, R3 ;  /* 0x0000000800000824 */ /* 0x000fea00078e0203 */
[----:B------:R1:W3:Y:S04]  /*6a90*/  @P0 LDS.64 R22, [R0+UR16+0x280] ;  /* 0x0002801000160984 */ /* 0x0002e80008000a00 */
[----:B------:R1:W1:Y:S04]  /*6aa0*/  @P0 LDS.64 R136, [R0+UR16+0x680] ;  /* 0x0006801000880984 */ /* 0x0002680008000a00 */
        /* <DEDUP_REMOVED lines=12> */
[----:B------:R1:W1:Y:S01]  /*6b70*/  @P0 LDS.64 R162, [R0+UR16+0x3a80] ;  /* 0x003a801000a20984 */ /* 0x0002620008000a00 */
[----:B------:R-:W-:Y:S01]  /*6b80*/  @!PT LDS RZ, [RZ] ;  /* 0x00000000fffff984 */ /* 0x000fe20000000800 */
[----:B------:R-:W-:Y:S01]  /*6b90*/  @!PT LDS RZ, [RZ] ;  /* 0x00000000fffff984 */ /* 0x000fe20000000800 */
[----:B------:R-:W-:Y:S01]  /*6ba0*/  @!PT LDS RZ, [RZ] ;  /* 0x00000000fffff984 */ /* 0x000fe20000000800 */
[----:B------:R-:W-:Y:S01]  /*6bb0*/  @!PT LDS RZ, [RZ] ;  /* 0x00000000fffff984 */ /* 0x000fe20000000800 */
[----:B------:R5:W-:Y:S06]  /*6bc0*/  MEMBAR.ALL.CTA ;  /* 0x0000000000007992 */ /* 0x000bec0000008000 */
[----:B-----5:R-:W5:Y:S02]  /*6bd0*/  FENCE.VIEW.ASYNC.S ;  /* 0x00000000000073c6 */ /* 0x020f640000000000 */
[----:B---3-5:R-:W-:Y:S01]  /*6be0*/  SYNCS.ARRIVE.TRANS64.RED.A1T0 RZ, [UR4], RZ ;  /* 0x000000ffffff79a7 */ /* 0x028fe20008100404 */
.L_x_98:
[----:B------:R-:W3:Y:S01]  /*6bf0*/  S2R R19, SR_TID.X ;  /* 0x0000000000137919 */ /* 0x000ee20000002100 */
[----:B----4-:R-:W-:Y:S05]  /*6c00*/  @P3 BRA `(.L_x_101) ;  /* 0x0000000000083947 */ /* 0x010fea0003800000 */
[----:B------:R-:W4:Y:S02]  /*6c10*/  SYNCS.PHASECHK.TRANS64.TRYWAIT P0, [UR5+0x180], R8 ;  /* 0x00018008ff0075a7 */ /* 0x000f240008001105 */
[----:B----4-:R-:W-:Y:S05]  /*6c20*/  @!P0 BRA `(.L_x_102) ;  /* 0x0000004c00908947 */ /* 0x010fea0003800000 */
.L_x_101:
[----:B---3--:R-:W-:Y:S01]  /*6c30*/  SHF.R.U32.HI R19, RZ, 0x5, R19 ;  /* 0x00000005ff137819 */ /* 0x008fe20000011613 */
[----:B------:R-:W-:Y:S04]  /*6c40*/  ULEA.HI UR4, UR40, UR40, URZ, 0x1 ;  /* 0x0000002828047291 */ /* 0x000fe8000f8f08ff */
[----:B------:R-:W-:Y:S02]  /*6c50*/  USHF.R.U32.HI UR5, URZ, 0x1, UR4 ;  /* 0x00000001ff057899 */ /* 0x000fe40008011604 */
[----:B------:R-:W-:Y:S04]  /*6c60*/  ULOP3.LUT UR4, UR4, 0xffe, URZ, 0xc0, !UPT ;  /* 0x00000ffe04047892 */ /* 0x000fe8000f8ec0ff */
[----:B------:R-:W-:Y:S01]  /*6c70*/  UIADD3 UR4, UPT, UPT, -UR4, UR40, URZ ;  /* 0x0000002804047290 */ /* 0x000fe2000fffe1ff */
[----:B------:R-:W-:Y:S04]  /*6c80*/  IMAD.U32 R2, RZ, RZ, UR5 ;  /* 0x00000005ff027e24 */ /* 0x000fe8000f8e00ff */
[----:B------:R-:W-:Y:S01]  /*6c90*/  IMAD R2, R2, 0xf0, R16 ;  /* 0x000000f002027824 */ /* 0x000fe200078e0210 */
[----:B-1----:R-:W-:Y:S05]  /*6ca0*/  MOV R0, UR4 ;  /* 0x0000000400007c02 */ /* 0x002fea0008000f00 */
[----:B------:R-:W-:Y:S05]  /*6cb0*/  IMAD R17, R0, 0x100000, R2 ;  /* 0x0010000000117824 */ /* 0x000fea00078e0202 */
[----:B------:R-:W-:Y:S04]  /*6cc0*/  SHF.R.U32.HI R0, RZ, 0x15, R17 ;  /* 0x00000015ff007819 */ /* 0x000fe80000011611 */
[----:B------:R-:W-:Y:S11]  /*6cd0*/  LOP3.LUT P0, RZ, R0, 0x3, R19, 0x48, !PT ;  /* 0x0000000300ff7812 */ /* 0x000ff60007804813 */
[----:B------:R-:W-:Y:S02]  /*6ce0*/  @!UPT UIADD3 URZ, UPT, UPT, URZ, URZ, URZ ;  /* 0x000000fffffff290 */ /* 0x000fe4000fffe0ff */
[----:B------:R-:W-:Y:S05]  /*6cf0*/  @!P0 BRA `(.L_x_103) ;  /* 0x0000000000408947 */ /* 0x000fea0003800000 */
[----:B------:R-:W1:Y:S01]  /*6d00*/  LDCU.64 UR8, c[0x4][0x68] ;  /* 0x01000d00ff0877ac */ /* 0x000e620008000a00 */
[----:B------:R-:W-:Y:S01]  /*6d10*/  MOV R3, 0x0 ;  /* 0x0000000000037802 */ /* 0x000fe20000000f00 */
[----:B------:R-:W-:Y:S02]  /*6d20*/  HFMA2 R12, -RZ, RZ, 0, 5.9604644775390625e-08 ;  /* 0x00000001ff0c7431 */ /* 0x000fe400000001ff */
[----:B------:R-:W-:Y:S02]  /*6d30*/  IMAD.MOV.U32 R8, RZ, RZ, 0x192 ;  /* 0x00000192ff087424 */ /* 0x000fe400078e00ff */
[----:B------:R-:W-:Y:S01]  /*6d40*/  IMAD.MOV.U32 R13, RZ, RZ, RZ ;  /* 0x000000ffff0d7224 */ /* 0x000fe200078e00ff */
[----:B------:R-:W3:Y:S01]  /*6d50*/  LDCU.64 UR6, c[0x4][0x70] ;  /* 0x01000e00ff0677ac */ /* 0x000ee20008000a00 */
[----:B------:R-:W4:Y:S01]  /*6d60*/  LDC.64 R2, c[0x4][R3] ;  /* 0x0100000003027b82 */ /* 0x000f220000000a00 */
[----:B------:R-:W5:Y:S01]  /*6d70*/  LDCU.64 UR4, c[0x4][0x8] ;  /* 0x01000100ff0477ac */ /* 0x000f620008000a00 */
[----:B-1----:R-:W-:Y:S01]  /*6d80*/  MOV R5, UR9 ;  /* 0x0000000900057c02 */ /* 0x002fe20008000f00 */
[----:B------:R-:W-:Y:S01]  /*6d90*/  IMAD.U32 R4, RZ, RZ, UR8 ;  /* 0x00000008ff047e24 */ /* 0x000fe2000f8e00ff */
[----:B---3--:R-:W-:Y:S01]  /*6da0*/  MOV R7, UR7 ;  /* 0x0000000700077c02 */ /* 0x008fe20008000f00 */
[----:B------:R-:W-:Y:S01]  /*6db0*/  IMAD.U32 R6, RZ, RZ, UR6 ;  /* 0x00000006ff067e24 */ /* 0x000fe2000f8e00ff */
[----:B-----5:R-:W-:Y:S01]  /*6dc0*/  MOV R11, UR5 ;  /* 0x00000005000b7c02 */ /* 0x020fe20008000f00 */
[----:B------:R-:W-:Y:S02]  /*6dd0*/  IMAD.U32 R10, RZ, RZ, UR4 ;  /* 0x00000004ff0a7e24 */ /* 0x000fe4000f8e00ff */
[----:B------:R-:W-:Y:S07]  /*6de0*/  LEPC R20, `(.L_x_103) ;  /* 0x000000001014794e */ /* 0x000fee0000000000 */
[----:B--2-4-:R-:W-:Y:S05]  /*6df0*/  CALL.ABS.NOINC R2 ;  /* 0x0000000002007343 */ /* 0x014fea0003c00000 */
.L_x_103:
[----:B------:R-:W-:Y:S05]  /*6e00*/  WARPSYNC.ALL ;  /* 0x0000000000007948 */ /* 0x000fea0003800000 */
[C---:B------:R-:W-:Y:S01]  /*6e10*/  R2UR UR4, R17.reuse ;  /* 0x00000000110472ca */ /* 0x040fe200000e0000 */
[----:B------:R-:W-:Y:S05]  /*6e20*/  VIADD R0, R17, 0x10 ;  /* 0x0000001011007836 */ /* 0x000fea0000000000 */
[----:B------:R-:W-:Y:S04]  /*6e30*/  SHF.R.U32.HI R0, RZ, 0x15, R0 ;  /* 0x00000015ff007819 */ /* 0x000fe80000011600 */
[----:B------:R-:W-:Y:S03]  /*6e40*/  LOP3.LUT P0, RZ, R0, 0x3, R19, 0x48, !PT ;  /* 0x0000000300ff7812 */ /* 0x000fe60007804813 */
[----:B------:R-:W1:Y:S01]  /*6e50*/  LDTM.16dp32bit_t0_t15.x8 R128, tmem[UR4] ;  /* 0x00000004008079ee */ /* 0x000e620008980000 */
[----:B------:R-:W3:Y:S09]  /*6e60*/  LDTM.16dp32bit_t16_t31.x8 R128, tmem[UR4+0x8] ;  /* 0x00000804008079ee */ /* 0x000ef200089a0000 */
[----:B---3--:R-:W-:Y:S05]  /*6e70*/  @!P0 BRA `(.L_x_104) ;  /* 0x0000000000408947 */ /* 0x008fea0003800000 */
[----:B------:R-:W3:Y:S01]  /*6e80*/  LDCU.64 UR8, c[0x4][0x68] ;  /* 0x01000d00ff0877ac */ /* 0x000ee20008000a00 */
[----:B------:R-:W-:Y:S01]  /*6e90*/  MOV R3, 0x0 ;  /* 0x0000000000037802 */ /* 0x000fe20000000f00 */
[----:B------:R-:W-:Y:S02]  /*6ea0*/  HFMA2 R12, -RZ, RZ, 0, 5.9604644775390625e-08 ;  /* 0x00000001ff0c7431 */ /* 0x000fe400000001ff */
[----:B------:R-:W-:Y:S02]  /*6eb0*/  IMAD.MOV.U32 R8, RZ, RZ, 0x192 ;  /* 0x00000192ff087424 */ /* 0x000fe400078e00ff */
[----:B------:R-:W-:Y:S01]  /*6ec0*/  IMAD.MOV.U32 R13, RZ, RZ, RZ ;  /* 0x000000ffff0d7224 */ /* 0x000fe200078e00ff */
[----:B------:R-:W4:Y:S01]  /*6ed0*/  LDCU.64 UR6, c[0x4][0x70] ;  /* 0x01000e00ff0677ac */ /* 0x000f220008000a00 */
[----:B------:R-:W1:Y:S01]  /*6ee0*/  LDC.64 R2, c[0x4][R3] ;  /* 0x0100000003027b82 */ /* 0x000e620000000a00 */
[----:B------:R-:W5:Y:S01]  /*6ef0*/  LDCU.64 UR4, c[0x4][0x8] ;  /* 0x01000100ff0477ac */ /* 0x000f620008000a00 */
[----:B---3--:R-:W-:Y:S01]  /*6f00*/  MOV R5, UR9 ;  /* 0x0000000900057c02 */ /* 0x008fe20008000f00 */
[----:B------:R-:W-:Y:S01]  /*6f10*/  IMAD.U32 R4, RZ, RZ, UR8 ;  /* 0x00000008ff047e24 */ /* 0x000fe2000f8e00ff */
[----:B----4-:R-:W-:Y:S01]  /*6f20*/  MOV R7, UR7 ;  /* 0x0000000700077c02 */ /* 0x010fe20008000f00 */
[----:B------:R-:W-:Y:S01]  /*6f30*/  IMAD.U32 R6, RZ, RZ, UR6 ;  /* 0x00000006ff067e24 */ /* 0x000fe2000f8e00ff */
[----:B-----5:R-:W-:Y:S01]  /*6f40*/  MOV R11, UR5 ;  /* 0x00000005000b7c02 */ /* 0x020fe20008000f00 */
[----:B------:R-:W-:Y:S02]  /*6f50*/  IMAD.U32 R10, RZ, RZ, UR4 ;  /* 0x00000004ff0a7e24 */ /* 0x000fe4000f8e00ff */
[----:B------:R-:W-:Y:S07]  /*6f60*/  LEPC R20, `(.L_x_104) ;  /* 0x000000001014794e */ /* 0x000fee0000000000 */
[----:B-12---:R-:W-:Y:S05]  /*6f70*/  CALL.ABS.NOINC R2 ;  /* 0x0000000002007343 */ /* 0x006fea0003c00000 */
.L_x_104:
[----:B------:R-:W-:Y:S05]  /*6f80*/  WARPSYNC.ALL ;  /* 0x0000000000007948 */ /* 0x000fea0003800000 */
[C---:B------:R-:W-:Y:S01]  /*6f90*/  R2UR UR4, R17.reuse ;  /* 0x00000000110472ca */ /* 0x040fe200000e0000 */
[----:B------:R-:W-:Y:S05]  /*6fa0*/  VIADD R0, R17, 0x20 ;  /* 0x0000002011007836 */ /* 0x000fea0000000000 */
[----:B------:R-:W-:Y:S04]  /*6fb0*/  SHF.R.U32.HI R0, RZ, 0x15, R0 ;  /* 0x00000015ff007819 */ /* 0x000fe80000011600 */
[----:B------:R-:W-:Y:S03]  /*6fc0*/  LOP3.LUT P0, RZ, R0, 0x3, R19, 0x48, !PT ;  /* 0x0000000300ff7812 */ /* 0x000fe60007804813 */
[----:B------:R-:W3:Y:S01]  /*6fd0*/  LDTM.16dp32bit_t0_t15.x8 R120, tmem[UR4+0x10] ;  /* 0x00001004007879ee */ /* 0x000ee20008980000 */
[----:B------:R-:W4:Y:S09]  /*6fe0*/  LDTM.16dp32bit_t16_t31.x8 R120, tmem[UR4+0x18] ;  /* 0x00001804007879ee */ /* 0x000f3200089a0000 */
[----:B----4-:R-:W-:Y:S05]  /*6ff0*/  @!P0 BRA `(.L_x_105) ;  /* 0x0000000000408947 */ /* 0x010fea0003800000 */
[----:B------:R-:W4:Y:S01]  /*7000*/  LDCU.64 UR8, c[0x4][0x68] ;  /* 0x01000d00ff0877ac */ /* 0x000f220008000a00 */
[----:B------:R-:W-:Y:S01]  /*7010*/  MOV R3, 0x0 ;  /* 0x0000000000037802 */ /* 0x000fe20000000f00 */
[----:B------:R-:W-:Y:S02]  /*7020*/  HFMA2 R12, -RZ, RZ, 0, 5.9604644775390625e-08 ;  /* 0x00000001ff0c7431 */ /* 0x000fe400000001ff */
[----:B------:R-:W-:Y:S02]  /*7030*/  IMAD.MOV.U32 R8, RZ, RZ, 0x192 ;  /* 0x00000192ff087424 */ /* 0x000fe400078e00ff */
[----:B------:R-:W-:Y:S01]  /*7040*/  IMAD.MOV.U32 R13, RZ, RZ, RZ ;  /* 0x000000ffff0d7224 */ /* 0x000fe200078e00ff */
[----:B------:R-:W5:Y:S01]  /*7050*/  LDCU.64 UR6, c[0x4][0x70] ;  /* 0x01000e00ff0677ac */ /* 0x000f620008000a00 */
[----:B------:R-:W1:Y:S01]  /*7060*/  LDC.64 R2, c[0x4][R3] ;  /* 0x0100000003027b82 */ /* 0x000e620000000a00 */
[----:B------:R-:W2:Y:S01]  /*7070*/  LDCU.64 UR4, c[0x4][0x8] ;  /* 0x01000100ff0477ac */ /* 0x000ea20008000a00 */
[----:B----4-:R-:W-:Y:S01]  /*7080*/  MOV R5, UR9 ;  /* 0x0000000900057c02 */ /* 0x010fe20008000f00 */
[----:B------:R-:W-:Y:S01]  /*7090*/  IMAD.U32 R4, RZ, RZ, UR8 ;  /* 0x00000008ff047e24 */ /* 0x000fe2000f8e00ff */
[----:B-----5:R-:W-:Y:S01]  /*70a0*/  MOV R7, UR7 ;  /* 0x0000000700077c02 */ /* 0x020fe20008000f00 */
[----:B------:R-:W-:Y:S01]  /*70b0*/  IMAD.U32 R6, RZ, RZ, UR6 ;  /* 0x00000006ff067e24 */ /* 0x000fe2000f8e00ff */
[----:B--2---:R-:W-:Y:S01]  /*70c0*/  MOV R11, UR5 ;  /* 0x00000005000b7c02 */ /* 0x004fe20008000f00 */
[----:B------:R-:W-:Y:S02]  /*70d0*/  IMAD.U32 R10, RZ, RZ, UR4 ;  /* 0x00000004ff0a7e24 */ /* 0x000fe4000f8e00ff */
[----:B------:R-:W-:Y:S07]  /*70e0*/  LEPC R20, `(.L_x_105) ;  /* 0x000000001014794e */ /* 0x000fee0000000000 */
[----:B-1-3--:R-:W-:Y:S05]  /*70f0*/  CALL.ABS.NOINC R2 ;  /* 0x0000000002007343 */ /* 0x00afea0003c00000 */
.L_x_105:
[----:B------:R-:W-:Y:S05]  /*7100*/  WARPSYNC.ALL ;  /* 0x0000000000007948 */ /* 0x000fea0003800000 */
[C---:B------:R-:W-:Y:S01]  /*7110*/  R2UR UR4, R17.reuse ;  /* 0x00000000110472ca */ /* 0x040fe200000e0000 */
[----:B------:R-:W-:Y:S05]  /*7120*/  VIADD R0, R17, 0x30 ;  /* 0x0000003011007836 */ /* 0x000fea0000000000 */
[----:B------:R-:W-:Y:S04]  /*7130*/  SHF.R.U32.HI R0, RZ, 0x15, R0 ;  /* 0x00000015ff007819 */ /* 0x000fe80000011600 */
[----:B------:R-:W-:Y:S03]  /*7140*/  LOP3.LUT P0, RZ, R0, 0x3, R19, 0x48, !PT ;  /* 0x0000000300ff7812 */ /* 0x000fe60007804813 */
[----:B------:R-:W4:Y:S01]  /*7150*/  LDTM.16dp32bit_t0_t15.x8 R112, tmem[UR4+0x20] ;  /* 0x00002004007079ee */ /* 0x000f220008980000 */
[----:B------:R-:W1:Y:S09]  /*7160*/  LDTM.16dp32bit_t16_t31.x8 R112, tmem[UR4+0x28] ;  /* 0x00002804007079ee */ /* 0x000e7200089a0000 */
[----:B-1----:R-:W-:Y:S05]  /*7170*/  @!P0 BRA `(.L_x_106) ;  /* 0x0000000000408947 */ /* 0x002fea0003800000 */
[----:B------:R-:W1:Y:S01]  /*7180*/  LDCU.64 UR8, c[0x4][0x68] ;  /* 0x01000d00ff0877ac */ /* 0x000e620008000a00 */
[----:B------:R-:W-:Y:S01]  /*7190*/  MOV R3, 0x0 ;  /* 0x0000000000037802 */ /* 0x000fe20000000f00 */
[----:B------:R-:W-:Y:S02]  /*71a0*/  HFMA2 R12, -RZ, RZ, 0, 5.9604644775390625e-08 ;  /* 0x00000001ff0c7431 */ /* 0x000fe400000001ff */
[----:B------:R-:W-:Y:S02]  /*71b0*/  IMAD.MOV.U32 R8, RZ, RZ, 0x192 ;  /* 0x00000192ff087424 */ /* 0x000fe400078e00ff */
[----:B------:R-:W-:Y:S01]  /*71c0*/  IMAD.MOV.U32 R13, RZ, RZ, RZ ;  /* 0x000000ffff0d7224 */ /* 0x000fe200078e00ff */
[----:B------:R-:W5:Y:S01]  /*71d0*/  LDCU.64 UR6, c[0x4][0x70] ;  /* 0x01000e00ff0677ac */ /* 0x000f620008000a00 */
[----:B------:R-:W2:Y:S01]  /*71e0*/  LDC.64 R2, c[0x4][R3] ;  /* 0x0100000003027b82 */ /* 0x000ea20000000a00 */
[----:B------:R-:W3:Y:S01]  /*71f0*/  LDCU.64 UR4, c[0x4][0x8] ;  /* 0x01000100ff0477ac */ /* 0x000ee20008000a00 */
[----:B-1----:R-:W-:Y:S01]  /*7200*/  MOV R5, UR9 ;  /* 0x0000000900057c02 */ /* 0x002fe20008000f00 */
[----:B------:R-:W-:Y:S01]  /*7210*/  IMAD.U32 R4, RZ, RZ, UR8 ;  /* 0x00000008ff047e24 */ /* 0x000fe2000f8e00ff */
[----:B-----5:R-:W-:Y:S01]  /*7220*/  MOV R7, UR7 ;  /* 0x0000000700077c02 */ /* 0x020fe20008000f00 */
[----:B------:R-:W-:Y:S01]  /*7230*/  IMAD.U32 R6, RZ, RZ, UR6 ;  /* 0x00000006ff067e24 */ /* 0x000fe2000f8e00ff */
[----:B---3--:R-:W-:Y:S01]  /*7240*/  MOV R11, UR5 ;  /* 0x00000005000b7c02 */ /* 0x008fe20008000f00 */
[----:B------:R-:W-:Y:S02]  /*7250*/  IMAD.U32 R10, RZ, RZ, UR4 ;  /* 0x00000004ff0a7e24 */ /* 0x000fe4000f8e00ff */
[----:B------:R-:W-:Y:S07]  /*7260*/  LEPC R20, `(.L_x_106) ;  /* 0x000000001014794e */ /* 0x000fee0000000000 */
[----:B--2-4-:R-:W-:Y:S05]  /*7270*/  CALL.ABS.NOINC R2 ;  /* 0x0000000002007343 */ /* 0x014fea0003c00000 */
.L_x_106:
[----:B------:R-:W-:Y:S05]  /*7280*/  WARPSYNC.ALL ;  /* 0x0000000000007948 */ /* 0x000fea0003800000 */
[C---:B------:R-:W-:Y:S01]  /*7290*/  R2UR UR4, R17.reuse ;  /* 0x00000000110472ca */ /* 0x040fe200000e0000 */
[----:B------:R-:W-:Y:S05]  /*72a0*/  VIADD R0, R17, 0x40 ;  /* 0x0000004011007836 */ /* 0x000fea0000000000 */
[----:B------:R-:W-:Y:S04]  /*72b0*/  SHF.R.U32.HI R0, RZ, 0x15, R0 ;  /* 0x00000015ff007819 */ /* 0x000fe80000011600 */
[----:B------:R-:W-:Y:S03]  /*72c0*/  LOP3.LUT P0, RZ, R0, 0x3, R19, 0x48, !PT ;  /* 0x0000000300ff7812 */ /* 0x000fe60007804813 */
[----:B------:R-:W1:Y:S01]  /*72d0*/  LDTM.16dp32bit_t0_t15.x8 R104, tmem[UR4+0x30] ;  /* 0x00003004006879ee */ /* 0x000e620008980000 */
        /* <DEDUP_REMOVED lines=18> */
.L_x_107:
        /* <DEDUP_REMOVED lines=24> */
.L_x_108:
        /* <DEDUP_REMOVED lines=24> */
.L_x_109:
        /* <DEDUP_REMOVED lines=24> */
.L_x_110:
        /* <DEDUP_REMOVED lines=24> */
.L_x_111:
        /* <DEDUP_REMOVED lines=24> */
.L_x_112:
        /* <DEDUP_REMOVED lines=24> */
.L_x_113:
        /* <DEDUP_REMOVED lines=24> */
.L_x_114:
        /* <DEDUP_REMOVED lines=24> */
.L_x_115:
        /* <DEDUP_REMOVED lines=24> */
.L_x_116:
        /* <DEDUP_REMOVED lines=24> */
.L_x_117:
[----:B------:R-:W1:Y:S01]  /*8300*/  S2R R4, SR_TID.X ;  /* 0x0000000000047919 */ /* 0x000e620000002100 */
[----:B------:R-:W-:Y:S05]  /*8310*/  WARPSYNC.ALL ;  /* 0x0000000000007948 */ /* 0x000fea0003800000 */
[----:B-1----:R-:W-:Y:S01]  /*8320*/  LOP3.LUT P0, RZ, R4, 0x60, RZ, 0xc0, !PT ;  /* 0x0000006004ff7812 */ /* 0x002fe2000780c0ff */
[----:B--2---:R-:W-:Y:S01]  /*8330*/  IMAD R128, R128, UR37, RZ ;  /* 0x0000002580807c24 */ /* 0x004fe2000f8e02ff */
[----:B------:R-:W-:Y:S01]  /*8340*/  R2UR UR4, R17 ;  /* 0x00000000110472ca */ /* 0x000fe200000e0000 */
[----:B------:R-:W1:Y:S01]  /*8350*/  S2UR UR6, SR_CgaCtaId ;  /* 0x00000000000679c3 */ /* 0x000e620000008800 */
[----:B------:R-:W-:Y:S01]  /*8360*/  LOP3.LUT R245, R4, 0x60, RZ, 0xc0, !PT ;  /* 0x0000006004f57812 */ /* 0x000fe200078ec0ff */
[----:B------:R-:W-:Y:S01]  /*8370*/  IMAD R129, R129, UR37, RZ ;  /* 0x0000002581817c24 */ /* 0x000fe2000f8e02ff */
[----:B------:R-:W-:Y:S01]  /*8380*/  SHF.R.U32.HI R5, RZ, 0x4, R4 ;  /* 0x00000004ff057819 */ /* 0x000fe20000011604 */
[----:B------:R-:W-:Y:S01]  /*8390*/  IMAD R130, R130, UR37, RZ ;  /* 0x0000002582827c24 */ /* 0x000fe2000f8e02ff */
[----:B------:R-:W-:Y:S01]  /*83a0*/  PRMT R0, R22, 0x8880, RZ ;  /* 0x0000888016007816 */ /* 0x000fe200000000ff */
[----:B------:R-:W-:Y:S01]  /*83b0*/  IMAD R131, R131, UR37, RZ ;  /* 0x0000002583837c24 */ /* 0x000fe2000f8e02ff */
[----:B------:R-:W-:Y:S01]  /*83c0*/  LOP3.LUT R245, R245, 0x1, R5, 0xf8, !PT ;  /* 0x00000001f5f57812 */ /* 0x000fe200078ef805 */
[----:B------:R-:W-:Y:S01]  /*83d0*/  IMAD R132, R132, UR37, RZ ;  /* 0x0000002584847c24 */ /* 0x000fe2000f8e02ff */
[----:B------:R-:W-:Y:S01]  /*83e0*/  SHF.L.U32 R2, R22, 0x10, RZ ;  /* 0x0000001016027819 */ /* 0x000fe200000006ff */
[----:B------:R-:W-:Y:S01]  /*83f0*/  IMAD R128, R0, UR45, R128 ;  /* 0x0000002d00807c24 */ /* 0x000fe2000f8e0280 */
[----:B------:R-:W-:Y:S01]  /*8400*/  SHF.L.U32 R12, R22, 0x8, RZ ;  /* 0x00000008160c7819 */ /* 0x000fe200000006ff */
[----:B------:R-:W-:Y:S01]  /*8410*/  IMAD R133, R133, UR37, RZ ;  /* 0x0000002585857c24 */ /* 0x000fe2000f8e02ff */
[----:B------:R-:W-:Y:S01]  /*8420*/  SHF.R.S32.HI R2, RZ, 0x18, R2 ;  /* 0x00000018ff027819 */ /* 0x000fe20000011402 */
[----:B------:R-:W-:Y:S01]  /*8430*/  IMAD R134, R134, UR37, RZ ;  /* 0x0000002586867c24 */ /* 0x000fe2000f8e02ff */
[----:B------:R-:W-:Y:S01]  /*8440*/  PRMT R13, R23, 0x8880, RZ ;  /* 0x00008880170d7816 */ /* 0x000fe200000000ff */
[----:B------:R-:W-:Y:S01]  /*8450*/  IMAD R135, R135, UR37, RZ ;  /* 0x0000002587877c24 */ /* 0x000fe2000f8e02ff */
[----:B------:R-:W-:Y:S01]  /*8460*/  SHF.R.S32.HI R0, RZ, 0x18, R12 ;  /* 0x00000018ff007819 */ /* 0x000fe2000001140c */
[----:B------:R-:W-:Y:S01]  /*8470*/  IMAD R129, R2, UR45, R129 ;  /* 0x0000002d02817c24 */ /* 0x000fe2000f8e0281 */
[----:B------:R-:W-:Y:S01]  /*8480*/  SHF.R.S32.HI R3, RZ, 0x18, R22 ;  /* 0x00000018ff037819 */ /* 0x000fe20000011416 */
[----:B------:R-:W-:Y:S01]  /*8490*/  IMAD.U32 R167, R136, 0x10000, RZ ;  /* 0x0001000088a77824 */ /* 0x000fe200078e00ff */
[C---:B------:R-:W-:Y:S01]  /*84a0*/  SHF.L.U32 R164, R23.reuse, 0x10, RZ ;  /* 0x0000001017a47819 */ /* 0x040fe200000006ff */
[----:B------:R-:W-:Y:S01]  /*84b0*/  IMAD R130, R0, UR45, R130 ;  /* 0x0000002d00827c24 */ /* 0x000fe2000f8e0282 */
[----:B------:R-:W-:Y:S01]  /*84c0*/  SHF.L.U32 R165, R23, 0x8, RZ ;  /* 0x0000000817a57819 */ /* 0x000fe200000006ff */
[----:B------:R-:W-:Y:S01]  /*84d0*/  IMAD R131, R3, UR45, R131 ;  /* 0x0000002d03837c24 */ /* 0x000fe2000f8e0283 */
[----:B------:R-:W-:Y:S01]  /*84e0*/  MOV R2, R13 ;  /* 0x0000000d00027202 */ /* 0x000fe20000000f00 */
[----:B---3--:R-:W-:Y:S01]  /*84f0*/  IMAD R120, R120, UR37, RZ ;  /* 0x0000002578787c24 */ /* 0x008fe2000f8e02ff */
[----:B------:R-:W-:Y:S01]  /*8500*/  SHF.R.S32.HI R12, RZ, 0x18, R164 ;  /* 0x00000018ff0c7819 */ /* 0x000fe200000114a4 */
[----:B------:R-:W-:Y:S01]  /*8510*/  IMAD R121, R121, UR37, RZ ;  /* 0x0000002579797c24 */ /* 0x000fe2000f8e02ff */
[----:B------:R-:W-:Y:S01]  /*8520*/  PRMT R166, R136, 0x8880, RZ ;  /* 0x0000888088a67816 */ /* 0x000fe200000000ff */
[----:B------:R-:W-:Y:S01]  /*8530*/  IMAD R132, R2, UR45, R132 ;  /* 0x0000002d02847c24 */ /* 0x000fe2000f8e0284 */
[----:B------:R-:W-:Y:S01]  /*8540*/  SHF.R.S32.HI R13, RZ, 0x18, R165 ;  /* 0x00000018ff0d7819 */ /* 0x000fe200000114a5 */
[----:B------:R-:W-:Y:S01]  /*8550*/  IMAD R133, R12, UR45, R133 ;  /* 0x0000002d0c857c24 */ /* 0x000fe2000f8e0285 */
[----:B------:R-:W-:Y:S01]  /*8560*/  SHF.R.S32.HI R14, RZ, 0x18, R23 ;  /* 0x00000018ff0e7819 */ /* 0x000fe20000011417 */
[----:B------:R-:W-:Y:S01]  /*8570*/  IMAD R122, R122, UR37, RZ ;  /* 0x000000257a7a7c24 */ /* 0x000fe2000f8e02ff */
[----:B------:R-:W-:Y:S01]  /*8580*/  MOV R0, R166 ;  /* 0x000000a600007202 */ /* 0x000fe20000000f00 */
[----:B------:R-:W-:Y:S01]  /*8590*/  IMAD R134, R13, UR45, R134 ;  /* 0x0000002d0d867c24 */ /* 0x000fe2000f8e0286 */
[----:B------:R-:W-:Y:S01]  /*85a0*/  SHF.L.U32 R170, R136, 0x8, RZ ;  /* 0x0000000888aa7819 */ /* 0x000fe200000006ff */
[----:B------:R-:W-:Y:S01]  /*85b0*/  IMAD R135, R14, UR45, R135 ;  /* 0x0000002d0e877c24 */ /* 0x000fe2000f8e0287 */
[----:B------:R-:W-:Y:S01]  /*85c0*/  SHF.R.S32.HI R2, RZ, 0x18, R167 ;  /* 0x00000018ff027819 */ /* 0x000fe200000114a7 */
[----:B------:R-:W-:Y:S01]  /*85d0*/  IMAD R120, R0, UR45, R120 ;  /* 0x0000002d00787c24 */ /* 0x000fe2000f8e0278 */
[----:B------:R-:W-:Y:S01]  /*85e0*/  PRMT R169, R137, 0x8880, RZ ;  /* 0x0000888089a97816 */ /* 0x000fe200000000ff */
[----:B------:R-:W-:Y:S01]  /*85f0*/  IMAD R123, R123, UR37, RZ ;  /* 0x000000257b7b7c24 */ /* 0x000fe2000f8e02ff */
[----:B------:R-:W-:Y:S01]  /*8600*/  SHF.R.S32.HI R0, RZ, 0x18, R170 ;  /* 0x00000018ff007819 */ /* 0x000fe200000114aa */
[----:B------:R-:W-:Y:S01]  /*8610*/  IMAD R121, R2, UR45, R121 ;  /* 0x0000002d02797c24 */ /* 0x000fe2000f8e0279 */
[----:B------:R-:W-:Y:S01]  /*8620*/  SHF.R.S32.HI R15, RZ, 0x18, R136 ;  /* 0x00000018ff0f7819 */ /* 0x000fe20000011488 */
[----:B------:R-:W-:Y:S01]  /*8630*/  IMAD R124, R124, UR37, RZ ;  /* 0x000000257c7c7c24 */ /* 0x000fe2000f8e02ff */
[C---:B------:R-:W-:Y:S01]  /*8640*/  SHF.L.U32 R172, R137.reuse, 0x10, RZ ;  /* 0x0000001089ac7819 */ /* 0x040fe200000006ff */
[----:B------:R-:W-:Y:S01]  /*8650*/  IMAD R122, R0, UR45, R122 ;  /* 0x0000002d007a7c24 */ /* 0x000fe2000f8e027a */
[----:B------:R-:W-:Y:S01]  /*8660*/  SHF.L.U32 R173, R137, 0x8, RZ ;  /* 0x0000000889ad7819 */ /* 0x000fe200000006ff */
[----:B------:R-:W-:Y:S01]  /*8670*/  IMAD R125, R125, UR37, RZ ;  /* 0x000000257d7d7c24 */ /* 0x000fe2000f8e02ff */
[----:B------:R-:W-:Y:S01]  /*8680*/  MOV R2, R169 ;  /* 0x000000a900027202 */ /* 0x000fe20000000f00 */
[----:B------:R-:W-:Y:S01]  /*8690*/  IMAD R123, R15, UR45, R123 ;  /* 0x0000002d0f7b7c24 */ /* 0x000fe2000f8e027b */
[----:B------:R-:W-:Y:S01]  /*86a0*/  SHF.R.S32.HI R3, RZ, 0x18, R172 ;  /* 0x00000018ff037819 */ /* 0x000fe200000114ac */
[----:B------:R-:W-:Y:S01]  /*86b0*/  IMAD R126, R126, UR37, RZ ;  /* 0x000000257e7e7c24 */ /* 0x000fe2000f8e02ff */
[----:B------:R-:W-:Y:S01]  /*86c0*/  PRMT R168, R138, 0x8880, RZ ;  /* 0x000088808aa87816 */ /* 0x000fe200000000ff */
[----:B------:R-:W-:Y:S01]  /*86d0*/  IMAD R124, R2, UR45, R124 ;  /* 0x0000002d027c7c24 */ /* 0x000fe2000f8e027c */
[----:B------:R-:W-:Y:S01]  /*86e0*/  SHF.R.S32.HI R12, RZ, 0x18, R173 ;  /* 0x00000018ff0c7819 */ /* 0x000fe200000114ad */
[----:B------:R-:W-:Y:S01]  /*86f0*/  IMAD R127, R127, UR37, RZ ;  /* 0x000000257f7f7c24 */ /* 0x000fe2000f8e02ff */
[----:B------:R-:W-:Y:S01]  /*8700*/  SHF.R.S32.HI R17, RZ, 0x18, R137 ;  /* 0x00000018ff117819 */ /* 0x000fe20000011489 */
[C---:B------:R-:W-:Y:S01]  /*8710*/  IMAD.U32 R171, R138.reuse, 0x10000, RZ ;  /* 0x000100008aab7824 */ /* 0x040fe200078e00ff */
[----:B------:R-:W-:Y:S01]  /*8720*/  MOV R0, R168 ;  /* 0x000000a800007202 */ /* 0x000fe20000000f00 */
[----:B------:R-:W-:Y:S01]  /*8730*/  IMAD R125, R3, UR45, R125 ;  /* 0x0000002d037d7c24 */ /* 0x000fe2000f8e027d */
[----:B------:R-:W-:Y:S01]  /*8740*/  SHF.L.U32 R174, R138, 0x8, RZ ;  /* 0x000000088aae7819 */ /* 0x000fe200000006ff */
[----:B----4-:R-:W-:Y:S01]  /*8750*/  IMAD R112, R112, UR37, RZ ;  /* 0x0000002570707c24 */ /* 0x010fe2000f8e02ff */
[----:B------:R-:W-:Y:S01]  /*8760*/  SHF.R.S32.HI R2, RZ, 0x18, R171 ;  /* 0x00000018ff027819 */ /* 0x000fe200000114ab */
[----:B------:R-:W-:Y:S01]  /*8770*/  IMAD R126, R12, UR45, R126 ;  /* 0x0000002d0c7e7c24 */ /* 0x000fe2000f8e027e */
[----:B------:R-:W-:Y:S01]  /*8780*/  PRMT R176, R139, 0x8880, RZ ;  /* 0x000088808bb07816 */ /* 0x000fe200000000ff */
[----:B------:R-:W-:Y:S01]  /*8790*/  IMAD R127, R17, UR45, R127 ;  /* 0x0000002d117f7c24 */ /* 0x000fe2000f8e027f */
[----:B------:R-:W-:Y:S01]  /*87a0*/  SHF.R.S32.HI R19, RZ, 0x18, R138 ;  /* 0x00000018ff137819 */ /* 0x000fe2000001148a */
[----:B------:R-:W-:Y:S01]  /*87b0*/  IMAD R113, R113, UR37, RZ ;  /* 0x0000002571717c24 */ /* 0x000fe2000f8e02ff */
[C---:B------:R-:W-:Y:S01]  /*87c0*/  SHF.L.U32 R178, R139.reuse, 0x10, RZ ;  /* 0x000000108bb27819 */ /* 0x040fe200000006ff */
[----:B------:R-:W-:Y:S01]  /*87d0*/  IMAD R112, R0, UR45, R112 ;  /* 0x0000002d00707c24 */ /* 0x000fe2000f8e0270 */
[----:B------:R-:W-:Y:S01]  /*87e0*/  SHF.R.S32.HI R0, RZ, 0x18, R174 ;  /* 0x00000018ff007819 */ /* 0x000fe200000114ae */
[----:B------:R-:W-:Y:S01]  /*87f0*/  IMAD R114, R114, UR37, RZ ;  /* 0x0000002572727c24 */ /* 0x000fe2000f8e02ff */
[----:B------:R-:W-:Y:S01]  /*8800*/  SHF.L.U32 R179, R139, 0x8, RZ ;  /* 0x000000088bb37819 */ /* 0x000fe200000006ff */
[----:B------:R-:W-:Y:S01]  /*8810*/  IMAD R115, R115, UR37, RZ ;  /* 0x0000002573737c24 */ /* 0x000fe2000f8e02ff */
[----:B------:R-:W-:Y:S01]  /*8820*/  SHF.R.S32.HI R3, RZ, 0x18, R178 ;  /* 0x00000018ff037819 */ /* 0x000fe200000114b2 */
[----:B------:R-:W-:Y:S01]  /*8830*/  IMAD R113, R2, UR45, R113 ;  /* 0x0000002d02717c24 */ /* 0x000fe2000f8e0271 */
[----:B------:R-:W-:Y:S01]  /*8840*/  PRMT R175, R140, 0x8880, RZ ;  /* 0x000088808caf7816 */ /* 0x000fe200000000ff */
[----:B------:R-:W-:Y:S01]  /*8850*/  IMAD R116, R116, UR37, RZ ;  /* 0x0000002574747c24 */ /* 0x000fe2000f8e02ff */
[----:B------:R-:W-:Y:S01]  /*8860*/  SHF.R.S32.HI R12, RZ, 0x18, R179 ;  /* 0x00000018ff0c7819 */ /* 0x000fe200000114b3 */
[----:B------:R-:W-:Y:S01]  /*8870*/  IMAD.MOV.U32 R2, RZ, RZ, R176 ;  /* 0x000000ffff027224 */ /* 0x000fe200078e00b0 */
[----:B------:R-:W-:Y:S01]  /*8880*/  SHF.R.S32.HI R20, RZ, 0x18, R139 ;  /* 0x00000018ff147819 */ /* 0x000fe2000001148b */
[----:B------:R-:W-:Y:S01]  /*8890*/  IMAD R114, R0, UR45, R114 ;  /* 0x0000002d00727c24 */ /* 0x000fe2000f8e0272 */
[----:B------:R-:W-:Y:S01]  /*88a0*/  MOV R0, R175 ;  /* 0x000000af00007202 */ /* 0x000fe20000000f00 */
[----:B------:R-:W-:Y:S01]  /*88b0*/  IMAD R117, R117, UR37, RZ ;  /* 0x0000002575757c24 */ /* 0x000fe2000f8e02ff */
[----:B------:R-:W-:Y:S01]  /*88c0*/  SHF.L.U32 R180, R140, 0x8, RZ ;  /* 0x000000088cb47819 */ /* 0x000fe200000006ff */
[----:B------:R-:W-:Y:S01]  /*88d0*/  IMAD R115, R19, UR45, R115 ;  /* 0x0000002d13737c24 */ /* 0x000fe2000f8e0273 */
[C---:B------:R-:W-:Y:S01]  /*88e0*/  PRMT R182, R141.reuse, 0x8880, RZ ;  /* 0x000088808db67816 */ /* 0x040fe200000000ff */
[----:B------:R-:W-:Y:S01]  /*88f0*/  IMAD R118, R118, UR37, RZ ;  /* 0x0000002576767c24 */ /* 0x000fe2000f8e02ff */
[----:B------:R-:W-:Y:S01]  /*8900*/  SHF.R.S32.HI R21, RZ, 0x18, R140 ;  /* 0x00000018ff157819 */ /* 0x000fe2000001148c */
[----:B------:R-:W-:Y:S01]  /*8910*/  IMAD R116, R2, UR45, R116 ;  /* 0x0000002d02747c24 */ /* 0x000fe2000f8e0274 */
[----:B------:R-:W-:Y:S01]  /*8920*/  SHF.L.U32 R184, R141, 0x10, RZ ;  /* 0x000000108db87819 */ /* 0x000fe200000006ff */
[----:B------:R-:W-:Y:S01]  /*8930*/  IMAD R119, R119, UR37, RZ ;  /* 0x0000002577777c24 */ /* 0x000fe2000f8e02ff */
[----:B------:R-:W-:Y:S01]  /*8940*/  SHF.L.U32 R185, R141, 0x8, RZ ;  /* 0x000000088db97819 */ /* 0x000fe200000006ff */
[----:B------:R-:W-:Y:S01]  /*8950*/  IMAD.U32 R177, R140, 0x10000, RZ ;  /* 0x000100008cb17824 */ /* 0x000fe200078e00ff */
[----:B------:R-:W-:Y:S01]  /*8960*/  PRMT R181, R142, 0x8880, RZ ;  /* 0x000088808eb57816 */ /* 0x000fe200000000ff */
[----:B------:R-:W-:Y:S01]  /*8970*/  IMAD R117, R3, UR45, R117 ;  /* 0x0000002d03757c24 */ /* 0x000fe2000f8e0275 */
[----:B------:R-:W-:Y:S01]  /*8980*/  SHF.R.S32.HI R3, RZ, 0x18, R184 ;  /* 0x00000018ff037819 */ /* 0x000fe200000114b8 */
[----:B------:R-:W-:Y:S01]  /*8990*/  IMAD R104, R104, UR37, RZ ;  /* 0x0000002568687c24 */ /* 0x000fe2000f8e02ff */
[----:B------:R-:W-:Y:S01]  /*89a0*/  SHF.R.S32.HI R2, RZ, 0x18, R177 ;  /* 0x00000018ff027819 */ /* 0x000fe200000114b1 */
[----:B------:R-:W-:Y:S01]  /*89b0*/  IMAD R118, R12, UR45, R118 ;  /* 0x0000002d0c767c24 */ /* 0x000fe2000f8e0276 */
[----:B------:R-:W-:Y:S01]  /*89c0*/  SHF.R.S32.HI R12, RZ, 0x18, R185 ;  /* 0x00000018ff0c7819 */ /* 0x000fe200000114b9 */
[----:B------:R-:W-:Y:S01]  /*89d0*/  IMAD R119, R20, UR45, R119 ;  /* 0x0000002d14777c24 */ /* 0x000fe2000f8e0277 */
[----:B------:R-:W-:Y:S01]  /*89e0*/  SHF.R.S32.HI R22, RZ, 0x18, R141 ;  /* 0x00000018ff167819 */ /* 0x000fe2000001148d */
[----:B------:R-:W-:Y:S01]  /*89f0*/  IMAD R105, R105, UR37, RZ ;  /* 0x0000002569697c24 */ /* 0x000fe2000f8e02ff */
[----:B------:R-:W-:Y:S01]  /*8a00*/  SHF.L.U32 R186, R142, 0x8, RZ ;  /* 0x000000088eba7819 */ /* 0x000fe200000006ff */
[----:B------:R-:W-:Y:S01]  /*8a10*/  IMAD R104, R0, UR45, R104 ;  /* 0x0000002d00687c24 */ /* 0x000fe2000f8e0268 */
[----:B------:R-:W-:Y:S01]  /*8a20*/  SHF.R.S32.HI R0, RZ, 0x18, R180 ;  /* 0x00000018ff007819 */ /* 0x000fe200000114b4 */
[----:B------:R-:W-:Y:S01]  /*8a30*/  IMAD R106, R106, UR37, RZ ;  /* 0x000000256a6a7c24 */ /* 0x000fe2000f8e02ff */
[----:B------:R-:W-:Y:S01]  /*8a40*/  PRMT R188, R143, 0x8880, RZ ;  /* 0x000088808fbc7816 */ /* 0x000fe200000000ff */
[----:B------:R-:W-:Y:S01]  /*8a50*/  IMAD R107, R107, UR37, RZ ;  /* 0x000000256b6b7c24 */ /* 0x000fe2000f8e02ff */
[----:B------:R-:W-:Y:S01]  /*8a60*/  SHF.R.S32.HI R23, RZ, 0x18, R142 ;  /* 0x00000018ff177819 */ /* 0x000fe2000001148e */
[----:B------:R-:W-:Y:S01]  /*8a70*/  IMAD R105, R2, UR45, R105 ;  /* 0x0000002d02697c24 */ /* 0x000fe2000f8e0269 */
[----:B------:R-:W-:Y:S01]  /*8a80*/  MOV R2, R182 ;  /* 0x000000b600027202 */ /* 0x000fe20000000f00 */
[----:B------:R-:W-:Y:S01]  /*8a90*/  IMAD R108, R108, UR37, RZ ;  /* 0x000000256c6c7c24 */ /* 0x000fe2000f8e02ff */
[----:B------:R-:W-:Y:S01]  /*8aa0*/  SHF.L.U32 R190, R143, 0x10, RZ ;  /* 0x000000108fbe7819 */ /* 0x000fe200000006ff */
[----:B------:R-:W-:Y:S01]  /*8ab0*/  IMAD R106, R0, UR45, R106 ;  /* 0x0000002d006a7c24 */ /* 0x000fe2000f8e026a */
[----:B------:R-:W-:Y:S01]  /*8ac0*/  MOV R0, R181 ;  /* 0x000000b500007202 */ /* 0x000fe20000000f00 */
[----:B------:R-:W-:Y:S01]  /*8ad0*/  IMAD R109, R109, UR37, RZ ;  /* 0x000000256d6d7c24 */ /* 0x000fe2000f8e02ff */
[----:B------:R-:W-:Y:S01]  /*8ae0*/  SHF.L.U32 R191, R143, 0x8, RZ ;  /* 0x000000088fbf7819 */ /* 0x000fe200000006ff */
[----:B------:R-:W-:Y:S01]  /*8af0*/  IMAD R107, R21, UR45, R107 ;  /* 0x0000002d156b7c24 */ /* 0x000fe2000f8e026b */
[----:B------:R-:W-:Y:S01]  /*8b00*/  PRMT R187, R144, 0x8880, RZ ;  /* 0x0000888090bb7816 */ /* 0x000fe200000000ff */
[----:B------:R-:W-:Y:S01]  /*8b10*/  IMAD R110, R110, UR37, RZ ;  /* 0x000000256e6e7c24 */ /* 0x000fe2000f8e02ff */
[----:B------:R-:W-:Y:S01]  /*8b20*/  SHF.R.S32.HI R136, RZ, 0x18, R143 ;  /* 0x00000018ff887819 */ /* 0x000fe2000001148f */
[----:B------:R-:W-:Y:S01]  /*8b30*/  IMAD R108, R2, UR45, R108 ;  /* 0x0000002d026c7c24 */ /* 0x000fe2000f8e026c */
[----:B------:R-:W-:Y:S01]  /*8b40*/  SHF.L.U32 R189, R144, 0x10, RZ ;  /* 0x0000001090bd7819 */ /* 0x000fe200000006ff */
[----:B------:R-:W-:Y:S01]  /*8b50*/  IMAD R111, R111, UR37, RZ ;  /* 0x000000256f6f7c24 */ /* 0x000fe2000f8e02ff */
[----:B------:R-:W-:Y:S01]  /*8b60*/  PRMT R194, R145, 0x8880, RZ ;  /* 0x0000888091c27816 */ /* 0x000fe200000000ff */
[----:B------:R-:W-:Y:S01]  /*8b70*/  IMAD.U32 R183, R142, 0x10000, RZ ;  /* 0x000100008eb77824 */ /* 0x000fe200078e00ff */
[----:B------:R-:W-:Y:S01]  /*8b80*/  SHF.R.S32.HI R137, RZ, 0x18, R144 ;  /* 0x00000018ff897819 */ /* 0x000fe20000011490 */
[----:B------:R-:W-:Y:S01]  /*8b90*/  IMAD R109, R3, UR45, R109 ;  /* 0x0000002d036d7c24 */ /* 0x000fe2000f8e026d */
[----:B------:R-:W-:Y:S01]  /*8ba0*/  SHF.R.S32.HI R3, RZ, 0x18, R190 ;  /* 0x00000018ff037819 */ /* 0x000fe200000114be */
[----:B------:R-:W-:Y:S01]  /*8bb0*/  IMAD R96, R96, UR37, RZ ;  /* 0x0000002560607c24 */ /* 0x000fe2000f8e02ff */
[----:B------:R-:W-:Y:S01]  /*8bc0*/  SHF.R.S32.HI R2, RZ, 0x18, R183 ;  /* 0x00000018ff027819 */ /* 0x000fe200000114b7 */
[----:B------:R-:W-:Y:S01]  /*8bd0*/  IMAD R110, R12, UR45, R110 ;  /* 0x0000002d0c6e7c24 */ /* 0x000fe2000f8e026e */
[----:B------:R-:W-:Y:S01]  /*8be0*/  SHF.R.S32.HI R12, RZ, 0x18, R191 ;  /* 0x00000018ff0c7819 */ /* 0x000fe200000114bf */
[----:B------:R-:W-:Y:S01]  /*8bf0*/  IMAD R111, R22, UR45, R111 ;  /* 0x0000002d166f7c24 */ /* 0x000fe2000f8e026f */
[----:B------:R-:W-:Y:S01]  /*8c00*/  SHF.L.U32 R196, R145, 0x10, RZ ;  /* 0x0000001091c47819 */ /* 0x000fe200000006ff */
        /* <DEDUP_REMOVED lines=13> */
[----:B------:R-:W-:Y:S01]  /*8ce0*/  SHF.L.U32 R198, R146, 0x8, RZ ;  /* 0x0000000892c67819 */ /* 0x000fe200000006ff */
[----:B------:R-:W-:Y:S01]  /*8cf0*/  IMAD R101, R101, UR37, RZ ;  /* 0x0000002565657c24 */ /* 0x000fe2000f8e02ff */
[----:B------:R-:W-:Y:S01]  /*8d00*/  PRMT R200, R147, 0x8880, RZ ;  /* 0x0000888093c87816 */ /* 0x000fe200000000ff */
        /* <DEDUP_REMOVED lines=12> */
[----:B------:R-:W-:Y:S01]  /*8dd0*/  IMAD.SHL.U32 R192, R144, 0x100, RZ ;  /* 0x0000010090c07824 */ /* 0x000fe200078e00ff */
[----:B------:R-:W-:Y:S01]  /*8de0*/  SHF.L.U32 R201, R148, 0x10, RZ ;  /* 0x0000001094c97819 */ /* 0x000fe200000006ff */
[----:B------:R-:W-:Y:S01]  /*8df0*/  IMAD R102, R12, UR45, R102 ;  /* 0x0000002d0c667c24 */ /* 0x000fe2000f8e0266 */
[----:B------:R-:W-:Y:S01]  /*8e00*/  SHF.R.S32.HI R12, RZ, 0x18, R197 ;  /* 0x00000018ff0c7819 */ /* 0x000fe200000114c5 */
[----:B------:R-:W-:Y:S01]  /*8e10*/  IMAD.MOV.U32 R0, RZ, RZ, R187 ;  /* 0x000000ffff007224 */ /* 0x000fe200078e00bb */
[----:B------:R-:W-:Y:S01]  /*8e20*/  SHF.L.U32 R204, R148, 0x8, RZ ;  /* 0x0000000894cc7819 */ /* 0x000fe200000006ff */
[----:B------:R-:W-:Y:S01]  /*8e30*/  IMAD R103, R136, UR45, R103 ;  /* 0x0000002d88677c24 */ /* 0x000fe2000f8e0267 */
[----:B------:R-:W-:Y:S01]  /*8e40*/  PRMT R206, R149, 0x8880, RZ ;  /* 0x0000888095ce7816 */ /* 0x000fe200000000ff */
[----:B------:R-:W-:Y:S01]  /*8e50*/  IMAD R89, R89, UR37, RZ ;  /* 0x0000002559597c24 */ /* 0x000fe2000f8e02ff */
[----:B------:R-:W-:Y:S01]  /*8e60*/  SHF.R.S32.HI R141, RZ, 0x18, R148 ;  /* 0x00000018ff8d7819 */ /* 0x000fe20000011494 */
[----:B------:R-:W-:Y:S01]  /*8e70*/  IMAD R88, R0, UR45, R88 ;  /* 0x0000002d00587c24 */ /* 0x000fe2000f8e0258 */
[----:B------:R-:W-:Y:S01]  /*8e80*/  SHF.R.S32.HI R0, RZ, 0x18, R192 ;  /* 0x00000018ff007819 */ /* 0x000fe200000114c0 */
[----:B------:R-:W-:Y:S01]  /*8e90*/  IMAD R90, R90, UR37, RZ ;  /* 0x000000255a5a7c24 */ /* 0x000fe2000f8e02ff */
[----:B------:R-:W-:Y:S01]  /*8ea0*/  SHF.L.U32 R208, R149, 0x10, RZ ;  /* 0x0000001095d07819 */ /* 0x000fe200000006ff */
[----:B------:R-:W-:Y:S01]  /*8eb0*/  IMAD R91, R91, UR37, RZ ;  /* 0x000000255b5b7c24 */ /* 0x000fe2000f8e02ff */
[----:B------:R-:W-:Y:S01]  /*8ec0*/  PRMT R205, R150, 0x8880, RZ ;  /* 0x0000888096cd7816 */ /* 0x000fe200000000ff */
[----:B------:R-:W-:Y:S01]  /*8ed0*/  IMAD R89, R2, UR45, R89 ;  /* 0x0000002d02597c24 */ /* 0x000fe2000f8e0259 */
[----:B------:R-:W-:Y:S01]  /*8ee0*/  MOV R2, R194 ;  /* 0x000000c200027202 */ /* 0x000fe20000000f00 */
[----:B------:R-:W-:Y:S01]  /*8ef0*/  IMAD R92, R92, UR37, RZ ;  /* 0x000000255c5c7c24 */ /* 0x000fe2000f8e02ff */
[----:B------:R-:W-:Y:S01]  /*8f00*/  SHF.R.S32.HI R142, RZ, 0x18, R149 ;  /* 0x00000018ff8e7819 */ /* 0x000fe20000011495 */
[----:B------:R-:W-:Y:S01]  /*8f10*/  IMAD R90, R0, UR45, R90 ;  /* 0x0000002d005a7c24 */ /* 0x000fe2000f8e025a */
[----:B------:R-:W-:Y:S01]  /*8f20*/  MOV R0, R193 ;  /* 0x000000c100007202 */ /* 0x000fe20000000f00 */
[----:B------:R-:W-:Y:S01]  /*8f30*/  IMAD R93, R93, UR37, RZ ;  /* 0x000000255d5d7c24 */ /* 0x000fe2000f8e02ff */
[C---:B------:R-:W-:Y:S01]  /*8f40*/  SHF.L.U32 R207, R150.reuse, 0x10, RZ ;  /* 0x0000001096cf7819 */ /* 0x040fe200000006ff */
[----:B------:R-:W-:Y:S01]  /*8f50*/  IMAD R91, R137, UR45, R91 ;  /* 0x0000002d895b7c24 */ /* 0x000fe2000f8e025b */
[----:B------:R-:W-:Y:S01]  /*8f60*/  SHF.L.U32 R210, R150, 0x8, RZ ;  /* 0x0000000896d27819 */ /* 0x000fe200000006ff */
[----:B------:R-:W-:Y:S01]  /*8f70*/  IMAD R94, R94, UR37, RZ ;  /* 0x000000255e5e7c24 */ /* 0x000fe2000f8e02ff */
[----:B------:R-:W-:Y:S01]  /*8f80*/  PRMT R212, R151, 0x8880, RZ ;  /* 0x0000888097d47816 */ /* 0x000fe200000000ff */
[----:B------:R-:W-:Y:S01]  /*8f90*/  IMAD R92, R2, UR45, R92 ;  /* 0x0000002d025c7c24 */ /* 0x000fe2000f8e025c */
[----:B------:R-:W-:Y:S01]  /*8fa0*/  SHF.R.S32.HI R2, RZ, 0x18, R195 ;  /* 0x00000018ff027819 */ /* 0x000fe200000114c3 */
[----:B------:R-:W-:Y:S01]  /*8fb0*/  IMAD R95, R95, UR37, RZ ;  /* 0x000000255f5f7c24 */ /* 0x000fe2000f8e02ff */
[----:B------:R-:W-:Y:S01]  /*8fc0*/  SHF.R.S32.HI R143, RZ, 0x18, R150 ;  /* 0x00000018ff8f7819 */ /* 0x000fe20000011496 */
[----:B------:R-:W-:Y:S01]  /*8fd0*/  IMAD R93, R3, UR45, R93 ;  /* 0x0000002d035d7c24 */ /* 0x000fe2000f8e025d */
[C---:B------:R-:W-:Y:S01]  /*8fe0*/  SHF.L.U32 R214, R151.reuse, 0x10, RZ ;  /* 0x0000001097d67819 */ /* 0x040fe200000006ff */
[----:B------:R-:W-:Y:S01]  /*8ff0*/  IMAD R80, R80, UR37, RZ ;  /* 0x0000002550507c24 */ /* 0x000fe2000f8e02ff */
        /* <DEDUP_REMOVED lines=11> */
[----:B------:R-:W-:Y:S01]  /*90b0*/  IMAD.U32 R202, R147, 0x10000, RZ ;  /* 0x0001000093ca7824 */ /* 0x000fe200078e00ff */
[----:B------:R-:W-:Y:S01]  /*90c0*/  PRMT R218, R153, 0x8880, RZ ;  /* 0x0000888099da7816 */ /* 0x000fe200000000ff */
[----:B------:R-:W-:Y:S01]  /*90d0*/  IMAD R83, R83, UR37, RZ ;  /* 0x0000002553537c24 */ /* 0x000fe2000f8e02ff */
[----:B------:R-:W-:Y:S01]  /*90e0*/  SHF.R.S32.HI R145, RZ, 0x18, R152 ;  /* 0x00000018ff917819 */ /* 0x000fe20000011498 */
[----:B------:R-:W-:Y:S01]  /*90f0*/  IMAD R81, R2, UR45, R81 ;  /* 0x0000002d02517c24 */ /* 0x000fe2000f8e0251 */
[----:B------:R-:W-:Y:S01]  /*9100*/  MOV R2, R200 ;  /* 0x000000c800027202 */ /* 0x000fe20000000f00 */
        /* <DEDUP_REMOVED lines=15> */
[----:B------:R-:W-:Y:S01]  /*9200*/  SHF.R.S32.HI R3, RZ, 0x18, R208 ;  /* 0x00000018ff037819 */ /* 0x000fe200000114d0 */
[----:B------:R-:W-:Y:S01]  /*9210*/  IMAD R72, R72, UR37, RZ ;  /* 0x0000002548487c24 */ /* 0x000fe2000f8e02ff */
[----:B------:R-:W-:Y:S01]  /*9220*/  SHF.L.U32 R219, R154, 0x10, RZ ;  /* 0x000000109adb7819 */ /* 0x000fe200000006ff */
        /* <DEDUP_REMOVED lines=11> */
[----:B------:R-:W-:Y:S01]  /*92e0*/  PRMT R223, R156, 0x8880, RZ ;  /* 0x000088809cdf7816 */ /* 0x000fe200000000ff */
[----:B------:R-:W-:Y:S01]  /*92f0*/  IMAD.SHL.U32 R209, R149, 0x100, RZ ;  /* 0x0000010095d17824 */ /* 0x000fe200078e00ff */
[----:B------:R-:W-:Y:S01]  /*9300*/  SHF.R.S32.HI R148, RZ, 0x18, R155 ;  /* 0x00000018ff947819 */ /* 0x000fe2000001149b */
[----:B------:R-:W-:Y:S01]  /*9310*/  IMAD R73, R2, UR45, R73 ;  /* 0x0000002d02497c24 */ /* 0x000fe2000f8e0249 */
[----:B------:R-:W-:Y:S01]  /*9320*/  SHF.L.U32 R224, R156, 0x10, RZ ;  /* 0x000000109ce07819 */ /* 0x000fe200000006ff */
[----:B------:R-:W-:Y:S01]  /*9330*/  IMAD R76, R76, UR37, RZ ;  /* 0x000000254c4c7c24 */ /* 0x000fe2000f8e02ff */
[----:B------:R-:W-:Y:S01]  /*9340*/  SHF.R.S32.HI R12, RZ, 0x18, R209 ;  /* 0x00000018ff0c7819 */ /* 0x000fe200000114d1 */
[----:B------:R-:W-:Y:S01]  /*9350*/  IMAD.MOV.U32 R2, RZ, RZ, R206 ;  /* 0x000000ffff027224 */ /* 0x000fe200078e00ce */
[----:B------:R-:W-:Y:S01]  /*9360*/  SHF.L.U32 R226, R156, 0x8, RZ ;  /* 0x000000089ce27819 */ /* 0x000fe200000006ff */
[----:B------:R-:W-:Y:S01]  /*9370*/  IMAD R74, R0, UR45, R74 ;  /* 0x0000002d004a7c24 */ /* 0x000fe2000f8e024a */
[----:B------:R-:W-:Y:S01]  /*9380*/  MOV R0, R205 ;  /* 0x000000cd00007202 */ /* 0x000fe20000000f00 */
        /* <DEDUP_REMOVED lines=15> */
[----:B------:R-:W-:Y:S01]  /*9480*/  SHF.R.S32.HI R12, RZ, 0x18, R215 ;  /* 0x00000018ff0c7819 */ /* 0x000fe200000114d7 */
        /* <DEDUP_REMOVED lines=8> */
[----:B------:R-:W-:Y:S01]  /*9510*/  IMAD R67, R67, UR37, RZ ;  /* 0x0000002543437c24 */ /* 0x000fe2000f8e02ff */
[----:B------:R-:W-:Y:S01]  /*9520*/  SHF.L.U32 R236, R159, 0x10, RZ ;  /* 0x000000109fec7819 */ /* 0x000fe200000006ff */
[----:B------:R-:W-:Y:S01]  /*9530*/  IMAD R65, R2, UR45, R65 ;  /* 0x0000002d02417c24 */ /* 0x000fe2000f8e0241 */
[----:B------:R-:W-:Y:S01]  /*9540*/  MOV R2, R212 ;  /* 0x000000d400027202 */ /* 0x000fe20000000f00 */
[----:B------:R-:W-:Y:S01]  /*9550*/  IMAD R68, R68, UR37, RZ ;  /* 0x0000002544447c24 */ /* 0x000fe2000f8e02ff */
[----:B------:R-:W-:Y:S01]  /*9560*/  SHF.L.U32 R235, R160, 0x8, RZ ;  /* 0x00000008a0eb7819 */ /* 0x000fe200000006ff */
[----:B------:R-:W-:Y:S01]  /*9570*/  IMAD R66, R0, UR45, R66 ;  /* 0x0000002d00427c24 */ /* 0x000fe2000f8e0242 */
[----:B------:R-:W-:Y:S01]  /*9580*/  MOV R0, R211 ;  /* 0x000000d300007202 */ /* 0x000fe20000000f00 */
[----:B------:R-:W-:Y:S01]  /*9590*/  IMAD R69, R69, UR37, RZ ;  /* 0x0000002545457c24 */ /* 0x000fe2000f8e02ff */
[----:B------:R-:W-:Y:S01]  /*95a0*/  SHF.R.S32.HI R153, RZ, 0x18, R160 ;  /* 0x00000018ff997819 */ /* 0x000fe200000114a0 */
[----:B------:R-:W-:Y:S01]  /*95b0*/  IMAD R67, R143, UR45, R67 ;  /* 0x0000002d8f437c24 */ /* 0x000fe2000f8e0243 */
[C---:B------:R-:W-:Y:S01]  /*95c0*/  SHF.L.U32 R238, R161.reuse, 0x10, RZ ;  /* 0x00000010a1ee7819 */ /* 0x040fe200000006ff */
[----:B------:R-:W-:Y:S01]  /*95d0*/  IMAD R70, R70, UR37, RZ ;  /* 0x0000002546467c24 */ /* 0x000fe2000f8e02ff */
[----:B------:R-:W-:Y:S01]  /*95e0*/  SHF.L.U32 R239, R161, 0x8, RZ ;  /* 0x00000008a1ef7819 */ /* 0x000fe200000006ff */
[----:B------:R-:W-:Y:S01]  /*95f0*/  IMAD R68, R2, UR45, R68 ;  /* 0x0000002d02447c24 */ /* 0x000fe2000f8e0244 */
[----:B------:R-:W-:Y:S01]  /*9600*/  SHF.L.U32 R241, R162, 0x8, RZ ;  /* 0x00000008a2f17819 */ /* 0x000fe200000006ff */
[----:B------:R-:W-:Y:S01]  /*9610*/  IMAD R71, R71, UR37, RZ ;  /* 0x0000002547477c24 */ /* 0x000fe2000f8e02ff */
[----:B------:R-:W-:Y:S01]  /*9620*/  SHF.R.S32.HI R155, RZ, 0x18, R162 ;  /* 0x00000018ff9b7819 */ /* 0x000fe200000114a2 */
        /* <DEDUP_REMOVED lines=15> */
[----:B------:R-:W-:Y:S01]  /*9720*/  SHF.R.S32.HI R156, RZ, 0x18, R163 ;  /* 0x00000018ff9c7819 */ /* 0x000fe200000114a3 */
[----:B------:R-:W-:Y:S01]  /*9730*/  IMAD R59, R59, UR37, RZ ;  /* 0x000000253b3b7c24 */ /* 0x000fe2000f8e02ff */
[----:B------:R-:W-:Y:S01]  /*9740*/  I2IP.S8.S32.SAT R130, R131, R130, RZ ;  /* 0x0000008283827239 */ /* 0x000fe200000014ff */
[----:B------:R-:W-:Y:S01]  /*9750*/  IMAD R57, R2, UR45, R57 ;  /* 0x0000002d02397c24 */ /* 0x000fe2000f8e0239 */
[----:B------:R-:W-:Y:S01]  /*9760*/  MOV R2, R218 ;  /* 0x000000da00027202 */ /* 0x000fe20000000f00 */
[----:B------:R-:W-:Y:S01]  /*9770*/  IMAD R60, R60, UR37, RZ ;  /* 0x000000253c3c7c24 */ /* 0x000fe2000f8e02ff */
[----:B------:R-:W-:Y:S01]  /*9780*/  I2IP.S8.S32.SAT R122, R123, R122, RZ ;  /* 0x0000007a7b7a7239 */ /* 0x000fe200000014ff */
[----:B------:R-:W-:Y:S01]  /*9790*/  IMAD R58, R0, UR45, R58 ;  /* 0x0000002d003a7c24 */ /* 0x000fe2000f8e023a */
[----:B------:R-:W-:Y:S01]  /*97a0*/  I2IP.S8.S32.SAT R114, R115, R114, RZ ;  /* 0x0000007273727239 */ /* 0x000fe200000014ff */
[----:B------:R-:W-:Y:S01]  /*97b0*/  IMAD R61, R61, UR37, RZ ;  /* 0x000000253d3d7c24 */ /* 0x000fe2000f8e02ff */
[----:B------:R-:W-:Y:S01]  /*97c0*/  I2IP.S8.S32.SAT R106, R107, R106, RZ ;  /* 0x0000006a6b6a7239 */ /* 0x000fe200000014ff */
[----:B------:R-:W-:Y:S01]  /*97d0*/  IMAD R59, R145, UR45, R59 ;  /* 0x0000002d913b7c24 */ /* 0x000fe2000f8e023b */
[----:B------:R-:W-:Y:S01]  /*97e0*/  I2IP.S8.S32.SAT R98, R99, R98, RZ ;  /* 0x0000006263627239 */ /* 0x000fe200000014ff */
[----:B------:R-:W-:Y:S01]  /*97f0*/  IMAD R62, R62, UR37, RZ ;  /* 0x000000253e3e7c24 */ /* 0x000fe2000f8e02ff */
[----:B------:R-:W-:Y:S01]  /*9800*/  I2IP.S8.S32.SAT R90, R91, R90, RZ ;  /* 0x0000005a5b5a7239 */ /* 0x000fe200000014ff */
[----:B------:R-:W-:Y:S01]  /*9810*/  IMAD R60, R2, UR45, R60 ;  /* 0x0000002d023c7c24 */ /* 0x000fe2000f8e023c */
[----:B------:R-:W-:Y:S01]  /*9820*/  SHF.R.S32.HI R2, RZ, 0x18, R219 ;  /* 0x00000018ff027819 */ /* 0x000fe200000114db */
[----:B------:R-:W-:Y:S01]  /*9830*/  IMAD R63, R63, UR37, RZ ;  /* 0x000000253f3f7c24 */ /* 0x000fe2000f8e02ff */
[----:B------:R-:W-:Y:S01]  /*9840*/  I2IP.S8.S32.SAT R82, R83, R82, RZ ;  /* 0x0000005253527239 */ /* 0x000fe200000014ff */
[----:B------:R-:W-:Y:S01]  /*9850*/  IMAD.SHL.U32 R221, R154, 0x100, RZ ;  /* 0x000001009add7824 */ /* 0x000fe200078e00ff */
[----:B------:R-:W-:Y:S01]  /*9860*/  SHF.R.S32.HI R154, RZ, 0x18, R161 ;  /* 0x00000018ff9a7819 */ /* 0x000fe200000114a1 */
[----:B------:R-:W-:Y:S01]  /*9870*/  IMAD R61, R3, UR45, R61 ;  /* 0x0000002d033d7c24 */ /* 0x000fe2000f8e023d */
[----:B------:R-:W-:Y:S01]  /*9880*/  I2IP.S8.S32.SAT R74, R75, R74, RZ ;  /* 0x0000004a4b4a7239 */ /* 0x000fe200000014ff */
[----:B------:R-:W-:Y:S01]  /*9890*/  IMAD R48, R48, UR37, RZ ;  /* 0x0000002530307c24 */ /* 0x000fe2000f8e02ff */
[----:B------:R-:W-:Y:S01]  /*98a0*/  SHF.R.S32.HI R3, RZ, 0x18, R221 ;  /* 0x00000018ff037819 */ /* 0x000fe200000114dd */
[----:B------:R-:W-:Y:S01]  /*98b0*/  IMAD R62, R12, UR45, R62 ;  /* 0x0000002d0c3e7c24 */ /* 0x000fe2000f8e023e */
[----:B------:R-:W-:Y:S01]  /*98c0*/  SHF.R.S32.HI R12, RZ, 0x18, R242 ;  /* 0x00000018ff0c7819 */ /* 0x000fe200000114f2 */
[----:B------:R-:W-:Y:S01]  /*98d0*/  IMAD.MOV.U32 R0, RZ, RZ, R217 ;  /* 0x000000ffff007224 */ /* 0x000fe200078e00d9 */
        /* <DEDUP_REMOVED lines=8> */
[----:B------:R-:W-:Y:S01]  /*9960*/  MOV R0, R225 ;  /* 0x000000e100007202 */ /* 0x000fe20000000f00 */
[----:B------:R-:W-:Y:S01]  /*9970*/  IMAD R51, R51, UR37, RZ ;  /* 0x0000002533337c24 */ /* 0x000fe2000f8e02ff */
[----:B------:R-:W-:Y:S01]  /*9980*/  I2IP.S8.S32.SAT R118, R119, R118, RZ ;  /* 0x0000007677767239 */ /* 0x000fe200000014ff */
[----:B------:R-:W-:Y:S01]  /*9990*/  IMAD R49, R2, UR45, R49 ;  /* 0x0000002d02317c24 */ /* 0x000fe2000f8e0231 */
[----:B------:R-:W-:Y:S01]  /*99a0*/  SHF.R.S32.HI R2, RZ, 0x18, R227 ;  /* 0x00000018ff027819 */ /* 0x000fe200000114e3 */
[----:B------:R-:W-:Y:S01]  /*99b0*/  IMAD R52, R52, UR37, RZ ;  /* 0x0000002534347c24 */ /* 0x000fe2000f8e02ff */
[----:B------:R-:W-:Y:S01]  /*99c0*/  I2IP.S8.S32.SAT R110, R111, R110, RZ ;  /* 0x0000006e6f6e7239 */ /* 0x000fe200000014ff */
[----:B------:R-:W-:Y:S01]  /*99d0*/  IMAD R50, R3, UR45, R50 ;  /* 0x0000002d03327c24 */ /* 0x000fe2000f8e0232 */
[----:B------:R-:W-:Y:S01]  /*99e0*/  SHF.R.S32.HI R3, RZ, 0x18, R228 ;  /* 0x00000018ff037819 */ /* 0x000fe200000114e4 */
        /* <DEDUP_REMOVED lines=21> */
[----:B------:R-:W-:Y:S01]  /*9b40*/  I2IP.S8.S32.SAT R128, R129, R128, R130 ;  /* 0x0000008081807239 */ /* 0x000fe20000001482 */
[----:B------:R-:W-:Y:S01]  /*9b50*/  IMAD.U32 R232, R157, 0x10000, RZ ;  /* 0x000100009de87824 */ /* 0x000fe200078e00ff */
[----:B------:R-:W-:Y:S01]  /*9b60*/  PRMT R157, R158, 0x8880, RZ ;  /* 0x000088809e9d7816 */ /* 0x000fe200000000ff */
[----:B------:R-:W-:Y:S01]  /*9b70*/  IMAD R40, R0, UR45, R40 ;  /* 0x0000002d00287c24 */ /* 0x000fe2000f8e0228 */
[----:B------:R-:W-:Y:S01]  /*9b80*/  MOV R0, R230 ;  /* 0x000000e600007202 */ /* 0x000fe20000000f00 */
[----:B------:R-:W-:Y:S01]  /*9b90*/  IMAD R43, R43, UR37, RZ ;  /* 0x000000252b2b7c24 */ /* 0x000fe2000f8e02ff */
[----:B------:R-:W-:Y:S01]  /*9ba0*/  PRMT R158, R160, 0x8880, RZ ;  /* 0x00008880a09e7816 */ /* 0x000fe200000000ff */
[----:B------:R-:W-:Y:S01]  /*9bb0*/  IMAD R41, R2, UR45, R41 ;  /* 0x0000002d02297c24 */ /* 0x000fe2000f8e0229 */
[----:B------:R-:W-:Y:S01]  /*9bc0*/  SHF.R.S32.HI R2, RZ, 0x18, R232 ;  /* 0x00000018ff027819 */ /* 0x000fe200000114e8 */
[----:B------:R-:W-:Y:S01]  /*9bd0*/  IMAD R44, R44, UR37, RZ ;  /* 0x000000252c2c7c24 */ /* 0x000fe2000f8e02ff */
[----:B------:R-:W-:Y:S01]  /*9be0*/  I2IP.S8.S32.SAT R54, R55, R54, RZ ;  /* 0x0000003637367239 */ /* 0x000fe200000014ff */
[----:B------:R-:W-:Y:S01]  /*9bf0*/  IMAD R42, R3, UR45, R42 ;  /* 0x0000002d032a7c24 */ /* 0x000fe2000f8e022a */
[----:B------:R-:W-:Y:S01]  /*9c00*/  SHF.R.S32.HI R3, RZ, 0x18, R233 ;  /* 0x00000018ff037819 */ /* 0x000fe200000114e9 */
[----:B------:R-:W-:Y:S01]  /*9c10*/  IMAD R45, R45, UR37, RZ ;  /* 0x000000252d2d7c24 */ /* 0x000fe2000f8e02ff */
[----:B------:R-:W-:Y:S01]  /*9c20*/  I2IP.S8.S32.SAT R120, R121, R120, R122 ;  /* 0x0000007879787239 */ /* 0x000fe2000000147a */
[----:B------:R-:W-:Y:S01]  /*9c30*/  IMAD R43, R149, UR45, R43 ;  /* 0x0000002d952b7c24 */ /* 0x000fe2000f8e022b */
[----:B------:R-:W-:Y:S01]  /*9c40*/  I2IP.S8.S32.SAT R112, R113, R112, R114 ;  /* 0x0000007071707239 */ /* 0x000fe20000001472 */
[----:B------:R-:W-:Y:S01]  /*9c50*/  IMAD R46, R46, UR37, RZ ;  /* 0x000000252e2e7c24 */ /* 0x000fe2000f8e02ff */
[----:B------:R-:W-:Y:S01]  /*9c60*/  I2IP.S8.S32.SAT R104, R105, R104, R106 ;  /* 0x0000006869687239 */ /* 0x000fe2000000146a */
[----:B------:R-:W-:Y:S01]  /*9c70*/  IMAD R44, R0, UR45, R44 ;  /* 0x0000002d002c7c24 */ /* 0x000fe2000f8e022c */
[----:B------:R-:W-:Y:S01]  /*9c80*/  MOV R0, R157 ;  /* 0x0000009d00007202 */ /* 0x000fe20000000f00 */
[----:B------:R-:W-:Y:S01]  /*9c90*/  IMAD R47, R47, UR37, RZ ;  /* 0x000000252f2f7c24 */ /* 0x000fe2000f8e02ff */
[----:B------:R-:W-:Y:S01]  /*9ca0*/  I2IP.S8.S32.SAT R42, R43, R42, RZ ;  /* 0x0000002a2b2a7239 */ /* 0x000fe200000014ff */
[----:B------:R-:W-:Y:S01]  /*9cb0*/  IMAD R45, R2, UR45, R45 ;  /* 0x0000002d022d7c24 */ /* 0x000fe2000f8e022d */
[----:B------:R-:W-:Y:S01]  /*9cc0*/  SHF.R.S32.HI R2, RZ, 0x18, R229 ;  /* 0x00000018ff027819 */ /* 0x000fe200000114e5 */
[----:B------:R-:W-:Y:S01]  /*9cd0*/  IMAD R32, R32, UR37, RZ ;  /* 0x0000002520207c24 */ /* 0x000fe2000f8e02ff */
[----:B------:R-:W-:Y:S01]  /*9ce0*/  LDTM.16dp32bit_t0_t15.x8 R4, tmem[UR4+0xe0] ;  /* 0x0000e004000479ee */ /* 0x000fe20008980000 */
[----:B------:R-:W2:Y:S01]  /*9cf0*/  LDTM.16dp32bit_t16_t31.x8 R4, tmem[UR4+0xe8] ;  /* 0x0000e804000479ee */ /* 0x000ea200089a0000 */
[----:B------:R-:W-:Y:S01]  /*9d00*/  IMAD R46, R3, UR45, R46 ;  /* 0x0000002d032e7c24 */ /* 0x000fe2000f8e022e */
[----:B------:R-:W-:Y:S01]  /*9d10*/  SHF.R.S32.HI R3, RZ, 0x18, R231 ;  /* 0x00000018ff037819 */ /* 0x000fe200000114e7 */
[----:B------:R-:W-:Y:S01]  /*9d20*/  IMAD R33, R33, UR37, RZ ;  /* 0x0000002521217c24 */ /* 0x000fe2000f8e02ff */
[----:B------:R-:W-:Y:S01]  /*9d30*/  NOP ;  /* 0x0000000000007918 */ /* 0x000fe20000000000 */
[----:B------:R-:W-:Y:S01]  /*9d40*/  IMAD R47, R150, UR45, R47 ;  /* 0x0000002d962f7c24 */ /* 0x000fe2000f8e022f */
[----:B------:R-:W-:Y:S01]  /*9d50*/  I2IP.S8.S32.SAT R96, R97, R96, R98 ;  /* 0x0000006061607239 */ /* 0x000fe20000001462 */
[----:B------:R-:W-:Y:S01]  /*9d60*/  IMAD R32, R0, UR45, R32 ;  /* 0x0000002d00207c24 */ /* 0x000fe2000f8e0220 */
[----:B------:R-:W-:Y:S01]  /*9d70*/  I2IP.S8.S32.SAT R88, R89, R88, R90 ;  /* 0x0000005859587239 */ /* 0x000fe2000000145a */
[----:B------:R-:W-:Y:S01]  /*9d80*/  IMAD R34, R34, UR37, RZ ;  /* 0x0000002522227c24 */ /* 0x000fe2000f8e02ff */
[----:B------:R-:W-:Y:S01]  /*9d90*/  I2IP.S8.S32.SAT R80, R81, R80, R82 ;  /* 0x0000005051507239 */ /* 0x000fe20000001452 */
[----:B------:R-:W-:Y:S01]  /*9da0*/  IMAD R33, R2, UR45, R33 ;  /* 0x0000002d02217c24 */ /* 0x000fe2000f8e0221 */
[----:B------:R-:W-:Y:S01]  /*9db0*/  SHF.R.S32.HI R2, RZ, 0x18, R236 ;  /* 0x00000018ff027819 */ /* 0x000fe200000114ec */
[----:B------:R-:W-:Y:S01]  /*9dc0*/  IMAD R35, R35, UR37, RZ ;  /* 0x0000002523237c24 */ /* 0x000fe2000f8e02ff */
[----:B------:R-:W-:Y:S01]  /*9dd0*/  I2IP.S8.S32.SAT R72, R73, R72, R74 ;  /* 0x0000004849487239 */ /* 0x000fe2000000144a */
[----:B------:R-:W-:Y:S01]  /*9de0*/  IMAD.SHL.U32 R237, R159, 0x100, RZ ;  /* 0x000001009fed7824 */ /* 0x000fe200078e00ff */
[----:B------:R-:W-:Y:S01]  /*9df0*/  SHF.L.U32 R159, R160, 0x10, RZ ;  /* 0x00000010a09f7819 */ /* 0x000fe200000006ff */
[----:B------:R-:W-:Y:S01]  /*9e00*/  IMAD R36, R36, UR37, RZ ;  /* 0x0000002524247c24 */ /* 0x000fe2000f8e02ff */
[----:B------:R-:W-:Y:S01]  /*9e10*/  I2IP.S8.S32.SAT R64, R65, R64, R66 ;  /* 0x0000004041407239 */ /* 0x000fe20000001442 */
[----:B------:R-:W-:Y:S01]  /*9e20*/  IMAD R34, R3, UR45, R34 ;  /* 0x0000002d03227c24 */ /* 0x000fe2000f8e0222 */
[----:B------:R-:W-:Y:S01]  /*9e30*/  SHF.R.S32.HI R3, RZ, 0x18, R237 ;  /* 0x00000018ff037819 */ /* 0x000fe200000114ed */
[----:B------:R-:W-:Y:S01]  /*9e40*/  IMAD.MOV.U32 R0, RZ, RZ, R234 ;  /* 0x000000ffff007224 */ /* 0x000fe200078e00ea */
[----:B------:R-:W-:Y:S01]  /*9e50*/  I2IP.S8.S32.SAT R56, R57, R56, R58 ;  /* 0x0000003839387239 */ /* 0x000fe2000000143a */
[----:B------:R-:W-:Y:S01]  /*9e60*/  IMAD R37, R37, UR37, RZ ;  /* 0x0000002525257c24 */ /* 0x000fe2000f8e02ff */
[----:B------:R-:W-:Y:S01]  /*9e70*/  I2IP.S8.S32.SAT R48, R49, R48, R50 ;  /* 0x0000003031307239 */ /* 0x000fe20000001432 */
[----:B------:R-:W-:Y:S01]  /*9e80*/  IMAD R35, R151, UR45, R35 ;  /* 0x0000002d97237c24 */ /* 0x000fe2000f8e0223 */
[----:B------:R-:W-:Y:S01]  /*9e90*/  I2IP.S8.S32.SAT R40, R41, R40, R42 ;  /* 0x0000002829287239 */ /* 0x000fe2000000142a */
[----:B------:R-:W-:Y:S01]  /*9ea0*/  IMAD R36, R0, UR45, R36 ;  /* 0x0000002d00247c24 */ /* 0x000fe2000f8e0224 */
[----:B------:R-:W-:Y:S01]  /*9eb0*/  I2IP.S8.S32.SAT R129, R133, R132, R134 ;  /* 0x0000008485817239 */ /* 0x000fe20000001486 */
[----:B------:R-:W-:Y:S01]  /*9ec0*/  IMAD R38, R38, UR37, RZ ;  /* 0x0000002526267c24 */ /* 0x000fe2000f8e02ff */
[----:B------:R-:W-:Y:S01]  /*9ed0*/  I2IP.S8.S32.SAT R121, R125, R124, R126 ;  /* 0x0000007c7d797239 */ /* 0x000fe2000000147e */
[----:B------:R-:W-:Y:S01]  /*9ee0*/  IMAD R37, R2, UR45, R37 ;  /* 0x0000002d02257c24 */ /* 0x000fe2000f8e0225 */
[----:B------:R-:W-:Y:S01]  /*9ef0*/  I2IP.S8.S32.SAT R113, R117, R116, R118 ;  /* 0x0000007475717239 */ /* 0x000fe20000001476 */
[----:B------:R-:W-:Y:S01]  /*9f00*/  UMOV UR4, 0x400 ;  /* 0x0000040000047882 */ /* 0x000fe20000000000 */
[----:B------:R-:W-:Y:S01]  /*9f10*/  I2IP.S8.S32.SAT R105, R109, R108, R110 ;  /* 0x0000006c6d697239 */ /* 0x000fe2000000146e */
[----:B-1----:R-:W-:Y:S01]  /*9f20*/  ULEA UR4, UR6, UR4, 0x18 ;  /* 0x0000000406047291 */ /* 0x002fe2000f8ec0ff */
[----:B------:R-:W-:Y:S01]  /*9f30*/  I2IP.S8.S32.SAT R97, R101, R100, R102 ;  /* 0x0000006465617239 */ /* 0x000fe20000001466 */
[----:B------:R-:W-:Y:S01]  /*9f40*/  IMAD R24, R24, UR37, RZ ;  /* 0x0000002518187c24 */ /* 0x000fe2000f8e02ff */
[----:B------:R-:W-:Y:S01]  /*9f50*/  I2IP.S8.S32.SAT R89, R93, R92, R94 ;  /* 0x0000005c5d597239 */ /* 0x000fe2000000145e */
[----:B------:R-:W-:Y:S01]  /*9f60*/  IMAD R38, R3, UR45, R38 ;  /* 0x0000002d03267c24 */ /* 0x000fe2000f8e0226 */
[----:B------:R-:W-:Y:S01]  /*9f70*/  I2IP.S8.S32.SAT R81, R85, R84, R86 ;  /* 0x0000005455517239 */ /* 0x000fe20000001456 */
[----:B------:R-:W-:Y:S01]  /*9f80*/  IMAD R25, R25, UR37, RZ ;  /* 0x0000002519197c24 */ /* 0x000fe2000f8e02ff */
[----:B------:R-:W-:Y:S01]  /*9f90*/  I2IP.S8.S32.SAT R73, R77, R76, R78 ;  /* 0x0000004c4d497239 */ /* 0x000fe2000000144e */
[----:B------:R-:W-:Y:S01]  /*9fa0*/  IMAD R28, R28, UR37, RZ ;  /* 0x000000251c1c7c24 */ /* 0x000fe2000f8e02ff */
[----:B------:R-:W-:Y:S01]  /*9fb0*/  I2IP.S8.S32.SAT R65, R69, R68, R70 ;  /* 0x0000004445417239 */ /* 0x000fe20000001446 */
[----:B------:R-:W-:Y:S01]  /*9fc0*/  IMAD R29, R29, UR37, RZ ;  /* 0x000000251d1d7c24 */ /* 0x000fe2000f8e02ff */
[----:B------:R-:W-:Y:S01]  /*9fd0*/  I2IP.S8.S32.SAT R57, R61, R60, R62 ;  /* 0x0000003c3d397239 */ /* 0x000fe2000000143e */
[----:B--2---:R-:W-:Y:S01]  /*9fe0*/  IMAD R4, R4, UR37, RZ ;  /* 0x0000002504047c24 */ /* 0x004fe2000f8e02ff */
[----:B------:R-:W-:Y:S01]  /*9ff0*/  I2IP.S8.S32.SAT R49, R53, R52, R54 ;  /* 0x0000003435317239 */ /* 0x000fe20000001436 */
[----:B------:R-:W-:Y:S01]  /*a000*/  IMAD R5, R5, UR37, RZ ;  /* 0x0000002505057c24 */ /* 0x000fe2000f8e02ff */
[----:B------:R-:W-:Y:S01]  /*a010*/  I2IP.S8.S32.SAT R34, R35, R34, RZ ;  /* 0x0000002223227239 */ /* 0x000fe200000014ff */
[----:B------:R-:W-:Y:S01]  /*a020*/  IMAD R8, R8, UR37, RZ ;  /* 0x0000002508087c24 */ /* 0x000fe2000f8e02ff */
[----:B------:R-:W-:Y:S01]  /*a030*/  I2IP.S8.S32.SAT R46, R47, R46, RZ ;  /* 0x0000002e2f2e7239 */ /* 0x000fe200000014ff */
[----:B------:R-:W-:Y:S01]  /*a040*/  IMAD R9, R9, UR37, RZ ;  /* 0x0000002509097c24 */ /* 0x000fe2000f8e02ff */
[----:B------:R-:W-:Y:S01]  /*a050*/  I2IP.S8.S32.SAT R32, R33, R32, R34 ;  /* 0x0000002021207239 */ /* 0x000fe20000001422 */
[----:B------:R-:W-:Y:S01]  /*a060*/  ULEA UR5, UR40, UR4, 0x3 ;  /* 0x0000000428057291 */ /* 0x000fe2000f8e18ff */
[----:B------:R-:W-:Y:S01]  /*a070*/  I2IP.S8.S32.SAT R41, R45, R44, R46 ;  /* 0x0000002c2d297239 */ /* 0x000fe2000000142e */
[----:B------:R-:W-:Y:S01]  /*a080*/  IMAD R39, R39, UR37, RZ ;  /* 0x0000002527277c24 */ /* 0x000fe2000f8e02ff */
[----:B------:R-:W-:Y:S01]  /*a090*/  MOV R0, R158 ;  /* 0x0000009e00007202 */ /* 0x000fe20000000f00 */
[----:B------:R-:W-:Y:S01]  /*a0a0*/  UIADD3 UR5, UPT, UPT, UR5, 0x1a0, URZ ;  /* 0x000001a005057890 */ /* 0x000fe2000fffe0ff */
[----:B------:R-:W-:Y:S01]  /*a0b0*/  SHF.R.S32.HI R2, RZ, 0x18, R159 ;  /* 0x00000018ff027819 */ /* 0x000fe2000001149f */
[----:B------:R-:W-:Y:S01]  /*a0c0*/  IMAD R39, R152, UR45, R39 ;  /* 0x0000002d98277c24 */ /* 0x000fe2000f8e0227 */
[----:B------:R-:W-:Y:S01]  /*a0d0*/  PRMT R160, R161, 0x8880, RZ ;  /* 0x00008880a1a07816 */ /* 0x000fe200000000ff */
[----:B------:R-:W-:Y:S01]  /*a0e0*/  UPRMT UR5, UR6, 0x654, UR5 ;  /* 0x0000065406057896 */ /* 0x000fe20008000005 */
[----:B------:R-:W-:Y:S01]  /*a0f0*/  IMAD R24, R0, UR45, R24 ;  /* 0x0000002d00187c24 */ /* 0x000fe2000f8e0218 */
[----:B------:R-:W-:Y:S01]  /*a100*/  PRMT R161, R162, 0x8880, RZ ;  /* 0x00008880a2a17816 */ /* 0x000fe200000000ff */
[----:B------:R-:W-:Y:S01]  /*a110*/  IMAD R25, R2, UR45, R25 ;  /* 0x0000002d02197c24 */ /* 0x000fe2000f8e0219 */
[----:B------:R-:W-:Y:S01]  /*a120*/  I2IP.S8.S32.SAT R33, R39, R38, RZ ;  /* 0x0000002627217239 */ /* 0x000fe200000014ff */
[----:B------:R-:W-:Y:S01]  /*a130*/  IMAD.U32 R240, R162, 0x10000, RZ ;  /* 0x00010000a2f07824 */ /* 0x000fe200078e00ff */
[----:B------:R-:W-:Y:S01]  /*a140*/  MOV R0, R160 ;  /* 0x000000a000007202 */ /* 0x000fe20000000f00 */
[----:B------:R-:W-:Y:S01]  /*a150*/  IMAD R26, R26, UR37, RZ ;  /* 0x000000251a1a7c24 */ /* 0x000fe2000f8e02ff */
[----:B------:R-:W-:Y:S01]  /*a160*/  I2IP.S8.S32.SAT R33, R37, R36, R33 ;  /* 0x0000002425217239 */ /* 0x000fe20000001421 */
[----:B------:R-:W-:Y:S01]  /*a170*/  SYNCS.ARRIVE.TRANS64.RED.A1T0 RZ, [UR5], RZ ;  /* 0x000000ffffff79a7 */ /* 0x000fe20008100405 */
[----:B------:R-:W-:Y:S01]  /*a180*/  SHF.R.S32.HI R2, RZ, 0x18, R238 ;  /* 0x00000018ff027819 */ /* 0x000fe200000114ee */
[----:B------:R-:W-:Y:S01]  /*a190*/  IMAD R27, R27, UR37, RZ ;  /* 0x000000251b1b7c24 */ /* 0x000fe2000f8e02ff */
[----:B------:R-:W-:Y:S01]  /*a1a0*/  PRMT R162, R163, 0x8880, RZ ;  /* 0x00008880a3a27816 */ /* 0x000fe200000000ff */
[----:B------:R-:W-:Y:S01]  /*a1b0*/  IMAD R30, R30, UR37, RZ ;  /* 0x000000251e1e7c24 */ /* 0x000fe2000f8e02ff */
[----:B------:R-:W1:Y:S01]  /*a1c0*/  S2R R163, SR_TID.X ;  /* 0x0000000000a37919 */ /* 0x000e620000002100 */
[----:B------:R-:W-:Y:S01]  /*a1d0*/  SHF.R.S32.HI R3, RZ, 0x18, R235 ;  /* 0x00000018ff037819 */ /* 0x000fe200000114eb */
[----:B------:R-:W-:Y:S01]  /*a1e0*/  IMAD R31, R31, UR37, RZ ;  /* 0x000000251f1f7c24 */ /* 0x000fe2000f8e02ff */
[----:B------:R-:W-:Y:S01]  /*a1f0*/  BSSY.RECONVERGENT B0, `(.L_x_118) ;  /* 0x0000089000007945 */ /* 0x000fe20003800200 */
[----:B------:R-:W-:Y:S02]  /*a200*/  IMAD R6, R6, UR37, RZ ;  /* 0x0000002506067c24 */ /* 0x000fe4000f8e02ff */
[----:B------:R-:W-:Y:S01]  /*a210*/  IMAD R26, R3, UR45, R26 ;  /* 0x0000002d031a7c24 */ /* 0x000fe2000f8e021a */
[----:B------:R-:W-:Y:S01]  /*a220*/  SHF.R.S32.HI R3, RZ, 0x18, R239 ;  /* 0x00000018ff037819 */ /* 0x000fe200000114ef */
[----:B------:R-:W-:Y:S02]  /*a230*/  IMAD R27, R153, UR45, R27 ;  /* 0x0000002d991b7c24 */ /* 0x000fe4000f8e021b */
[----:B------:R-:W-:Y:S01]  /*a240*/  IMAD R28, R0, UR45, R28 ;  /* 0x0000002d001c7c24 */ /* 0x000fe2000f8e021c */
[----:B------:R-:W-:Y:S01]  /*a250*/  MOV R0, R161 ;  /* 0x000000a100007202 */ /* 0x000fe20000000f00 */
[----:B------:R-:W-:Y:S01]  /*a260*/  IMAD R29, R2, UR45, R29 ;  /* 0x0000002d021d7c24 */ /* 0x000fe2000f8e021d */
[----:B------:R-:W-:Y:S01]  /*a270*/  I2IP.S8.S32.SAT R26, R27, R26, RZ ;  /* 0x0000001a1b1a7239 */ /* 0x000fe200000014ff */
[----:B------:R-:W-:Y:S01]  /*a280*/  IMAD R30, R3, UR45, R30 ;  /* 0x0000002d031e7c24 */ /* 0x000fe2000f8e021e */
[----:B------:R-:W-:Y:S01]  /*a290*/  SHF.R.S32.HI R2, RZ, 0x18, R240 ;  /* 0x00000018ff027819 */ /* 0x000fe200000114f0 */
[----:B------:R-:W-:Y:S01]  /*a2a0*/  IMAD R31, R154, UR45, R31 ;  /* 0x0000002d9a1f7c24 */ /* 0x000fe2000f8e021f */
[----:B------:R-:W-:Y:S01]  /*a2b0*/  I2IP.S8.S32.SAT R24, R25, R24, R26 ;  /* 0x0000001819187239 */ /* 0x000fe2000000141a */
[----:B------:R-:W-:Y:S01]  /*a2c0*/  IMAD R4, R0, UR45, R4 ;  /* 0x0000002d00047c24 */ /* 0x000fe2000f8e0204 */
[----:B------:R-:W-:Y:S01]  /*a2d0*/  SHF.R.S32.HI R3, RZ, 0x18, R243 ;  /* 0x00000018ff037819 */ /* 0x000fe200000114f3 */
[----:B------:R-:W-:Y:S01]  /*a2e0*/  IMAD R5, R2, UR45, R5 ;  /* 0x0000002d02057c24 */ /* 0x000fe2000f8e0205 */
[----:B------:R-:W-:Y:S01]  /*a2f0*/  I2IP.S8.S32.SAT R30, R31, R30, RZ ;  /* 0x0000001e1f1e7239 */ /* 0x000fe200000014ff */
[----:B------:R-:W-:Y:S01]  /*a300*/  IMAD R7, R7, UR37, RZ ;  /* 0x0000002507077c24 */ /* 0x000fe2000f8e02ff */
[----:B------:R-:W-:Y:S01]  /*a310*/  MOV R2, R162 ;  /* 0x000000a200027202 */ /* 0x000fe20000000f00 */
[----:B------:R-:W-:Y:S01]  /*a320*/  IMAD R10, R10, UR37, RZ ;  /* 0x000000250a0a7c24 */ /* 0x000fe2000f8e02ff */
[----:B------:R-:W-:Y:S01]  /*a330*/  I2IP.S8.S32.SAT R25, R29, R28, R30 ;  /* 0x0000001c1d197239 */ /* 0x000fe2000000141e */
[----:B------:R-:W-:Y:S01]  /*a340*/  IMAD R11, R11, UR37, RZ ;  /* 0x000000250b0b7c24 */ /* 0x000fe2000f8e02ff */
[----:B------:R-:W-:Y:S05]  /*a350*/  SHF.R.S32.HI R0, RZ, 0x18, R241 ;  /* 0x00000018ff007819 */ /* 0x000fea00000114f1 */
[----:B------:R-:W-:Y:S01]  /*a360*/  IMAD R6, R0, UR45, R6 ;  /* 0x0000002d00067c24 */ /* 0x000fe2000f8e0206 */
[----:B-1----:R-:W-:Y:S01]  /*a370*/  SHF.L.U32 R163, R163, 0x4, RZ ;  /* 0x00000004a3a37819 */ /* 0x002fe200000006ff */
[----:B------:R-:W-:Y:S02]  /*a380*/  IMAD R7, R155, UR45, R7 ;  /* 0x0000002d9b077c24 */ /* 0x000fe4000f8e0207 */
[----:B------:R-:W-:Y:S01]  /*a390*/  IMAD R8, R2, UR45, R8 ;  /* 0x0000002d02087c24 */ /* 0x000fe2000f8e0208 */
[----:B------:R-:W-:Y:S01]  /*a3a0*/  LOP3.LUT R163, R163, 0xf0, RZ, 0xc0, !PT ;  /* 0x000000f0a3a37812 */ /* 0x000fe200078ec0ff */
[----:B------:R-:W-:Y:S01]  /*a3b0*/  IMAD R9, R3, UR45, R9 ;  /* 0x0000002d03097c24 */ /* 0x000fe2000f8e0209 */
[----:B------:R-:W-:Y:S01]  /*a3c0*/  I2IP.S8.S32.SAT R6, R7, R6, RZ ;  /* 0x0000000607067239 */ /* 0x000fe200000014ff */
[----:B------:R-:W-:Y:S02]  /*a3d0*/  IMAD R10, R12, UR45, R10 ;  /* 0x0000002d0c0a7c24 */ /* 0x000fe4000f8e020a */
[----:B------:R-:W-:Y:S01]  /*a3e0*/  IMAD R163, R245, 0x8, R163 ;  /* 0x00000008f5a37824 */ /* 0x000fe200078e02a3 */
[----:B------:R-:W-:Y:S01]  /*a3f0*/  I2IP.S8.S32.SAT R4, R5, R4, R6 ;  /* 0x0000000405047239 */ /* 0x000fe20000001406 */
[----:B------:R-:W-:Y:S03]  /*a400*/  IMAD R11, R156, UR45, R11 ;  /* 0x0000002d9c0b7c24 */ /* 0x000fe6000f8e020b */
[----:B------:R1:W-:Y:S02]  /*a410*/  STS.64 [R163+UR4+0x3e80], R128 ;  /* 0x003e8080a3007988 */ /* 0x0003e40008000a04 */
[----:B------:R-:W-:Y:S04]  /*a420*/  I2IP.S8.S32.SAT R10, R11, R10, RZ ;  /* 0x0000000a0b0a7239 */ /* 0x000fe800000014ff */
[----:B------:R1:W-:Y:S01]  /*a430*/  STS.64 [R163+UR4+0x4280], R120 ;  /* 0x00428078a3007988 */ /* 0x0003e20008000a04 */
[----:B------:R-:W-:Y:S05]  /*a440*/  I2IP.S8.S32.SAT R5, R9, R8, R10 ;  /* 0x0000000809057239 */ /* 0x000fea000000140a */
[----:B------:R1:W-:Y:S06]  /*a450*/  STS.64 [R163+UR4+0x4680], R112 ;  /* 0x00468070a3007988 */ /* 0x0003ec0008000a04 */
        /* <DEDUP_REMOVED lines=11> */
[----:B------:R1:W-:Y:S01]  /*a510*/  STS.64 [R163+UR4+0x7680], R4 ;  /* 0x00768004a3007988 */ /* 0x0003e20008000a04 */
[----:B------:R-:W-:Y:S01]  /*a520*/  @!PT LDS RZ, [RZ] ;  /* 0x00000000fffff984 */ /* 0x000fe20000000800 */
[----:B------:R-:W-:Y:S01]  /*a530*/  @!PT LDS RZ, [RZ] ;  /* 0x00000000fffff984 */ /* 0x000fe20000000800 */
[----:B------:R-:W-:Y:S01]  /*a540*/  @!PT LDS RZ, [RZ] ;  /* 0x00000000fffff984 */ /* 0x000fe20000000800 */
[----:B------:R-:W-:Y:S01]  /*a550*/  @!PT LDS RZ, [RZ] ;  /* 0x00000000fffff984 */ /* 0x000fe20000000800 */
[----:B------:R2:W-:Y:S06]  /*a560*/  MEMBAR.ALL.CTA ;  /* 0x0000000000007992 */ /* 0x0005ec0000008000 */
[----:B--2---:R-:W2:Y:S02]  /*a570*/  FENCE.VIEW.ASYNC.S ;  /* 0x00000000000073c6 */ /* 0x004ea40000000000 */
[----:B--2---:R-:W-:Y:S06]  /*a580*/  BAR.SYNC.DEFER_BLOCKING 0x1, 0x80 ;  /* 0x0042000000007b1d */ /* 0x004fec0000010000 */
[----:B------:R-:W-:Y:S05]  /*a590*/  @P0 BRA `(.L_x_119) ;  /* 0x0000000400380947 */ /* 0x000fea0003800000 */
[----:B------:R-:W2:Y:S01]  /*a5a0*/  LDCU.64 UR6, c[0x0][0x348] ;  /* 0x00006900ff0677ac */ /* 0x000ea20008000a00 */
[----:B------:R-:W-:Y:S02]  /*a5b0*/  UIMAD UR9, UR47, 0xf0, URZ ;  /* 0x000000f02f0978a4 */ /* 0x000fe4000f8e02ff */
[----:B------:R-:W-:Y:S02]  /*a5c0*/  USHF.L.U32 UR10, UR46, 0x6, URZ ;  /* 0x000000062e0a7899 */ /* 0x000fe400080006ff */
[----:B------:R-:W-:Y:S01]  /*a5d0*/  UIADD3 UR8, UPT, UPT, UR4, 0x3e80, URZ ;  /* 0x00003e8004087890 */ /* 0x000fe2000fffe0ff */
[----:B------:R-:W-:Y:S01]  /*a5e0*/  UMOV UR11, UR36 ;  /* 0x00000024000b7c82 */ /* 0x000fe20008000000 */
[----:B------:R-:W-:Y:S02]  /*a5f0*/  UIADD3 UR52, UPT, UPT, UR4, 0x4280, URZ ;  /* 0x0000428004347890 */ /* 0x000fe4000fffe0ff */
[----:B------:R-:W-:Y:S01]  /*a600*/  UIADD3 UR53, UPT, UPT, UR9, 0x10, URZ ;  /* 0x0000001009357890 */ /* 0x000fe2000fffe0ff */
[----:B------:R-:W-:Y:S01]  /*a610*/  UMOV UR55, UR36 ;  /* 0x0000002400377c82 */ /* 0x000fe20008000000 */
[----:B------:R-:W-:Y:S01]  /*a620*/  UMOV UR54, UR10 ;  /* 0x0000000a00367c82 */ /* 0x000fe20008000000 */
[----:B------:R-:W-:Y:S02]  /*a630*/  UIADD3 UR28, UPT, UPT, UR4, 0x4680, URZ ;  /* 0x00004680041c7890 */ /* 0x000fe4000fffe0ff */
[----:B--2---:R-:W-:Y:S02]  /*a640*/  UIADD3 UR6, UP0, UPT, UR6, 0x680, URZ ;  /* 0x0000068006067890 */ /* 0x004fe4000ff1e0ff */
[----:B------:R-:W-:Y:S02]  /*a650*/  UIADD3 UR29, UPT, UPT, UR9, 0x20, URZ ;  /* 0x00000020091d7890 */ /* 0x000fe4000fffe0ff */
[----:B------:R-:W-:Y:S01]  /*a660*/  UIADD3.X UR7, UPT, UPT, URZ, UR7, URZ, UP0, !UPT ;  /* 0x00000007ff077290 */ /* 0x000fe200087fe4ff */
[----:B------:R-:W-:Y:S01]  /*a670*/  UMOV UR31, UR36 ;  /* 0x00000024001f7c82 */ /* 0x000fe20008000000 */
[----:B------:R-:W-:Y:S01]  /*a680*/  UMOV UR30, UR10 ;  /* 0x0000000a001e7c82 */ /* 0x000fe20008000000 */
[----:B------:R-:W-:Y:S02]  /*a690*/  UIADD3 UR64, UPT, UPT, UR4, 0x4a80, URZ ;  /* 0x00004a8004407890 */ /* 0x000fe4000fffe0ff */
[----:B------:R-:W-:Y:S01]  /*a6a0*/  UIADD3 UR65, UPT, UPT, UR9, 0x30, URZ ;  /* 0x0000003009417890 */ /* 0x000fe2000fffe0ff */
[----:B------:R-:W-:Y:S03]  /*a6b0*/  UMOV UR67, UR36 ;  /* 0x0000002400437c82 */ /* 0x000fe60008000000 */
[----:B------:R-:W-:Y:S01]  /*a6c0*/  UTMASTG.3D [UR8], [UR6] ;  /* 0x00000008060073b5 */ /* 0x000fe20008010000 */
[----:B------:R-:W-:Y:S01]  /*a6d0*/  UMOV UR66, UR10 ;  /* 0x0000000a00427c82 */ /* 0x000fe20008000000 */
[----:B------:R-:W-:Y:S02]  /*a6e0*/  UIADD3 UR68, UPT, UPT, UR4, 0x5280, URZ ;  /* 0x0000528004447890 */ /* 0x000fe4000fffe0ff */
[----:B------:R-:W-:Y:S01]  /*a6f0*/  UIADD3 UR69, UPT, UPT, UR9, 0x50, URZ ;  /* 0x0000005009457890 */ /* 0x000fe2000fffe0ff */
[----:B------:R-:W-:Y:S01]  /*a700*/  UMOV UR71, UR36 ;  /* 0x0000002400477c82 */ /* 0x000fe20008000000 */
[----:B------:R-:W-:Y:S01]  /*a710*/  UMOV UR70, UR10 ;  /* 0x0000000a00467c82 */ /* 0x000fe20008000000 */
[----:B------:R2:W-:Y:S01]  /*a720*/  UTMASTG.3D [UR52], [UR6] ;  /* 0x00000034060073b5 */ /* 0x0005e20008010000 */
[----:B------:R-:W-:Y:S02]  /*a730*/  UIADD3 UR20, UPT, UPT, UR4, 0x5680, URZ ;  /* 0x0000568004147890 */ /* 0x000fe4000fffe0ff */
[----:B------:R-:W-:Y:S01]  /*a740*/  UIADD3 UR21, UPT, UPT, UR9, 0x60, URZ ;  /* 0x0000006009157890 */ /* 0x000fe2000fffe0ff */
[----:B------:R-:W-:Y:S01]  /*a750*/  UMOV UR23, UR36 ;  /* 0x0000002400177c82 */ /* 0x000fe20008000000 */
[----:B------:R-:W-:Y:S01]  /*a760*/  UMOV UR22, UR10 ;  /* 0x0000000a00167c82 */ /* 0x000fe20008000000 */
[----:B------:R-:W-:Y:S01]  /*a770*/  UIADD3 UR56, UPT, UPT, UR4, 0x5a80, URZ ;  /* 0x00005a8004387890 */ /* 0x000fe2000fffe0ff */
[----:B------:R3:W-:Y:S01]  /*a780*/  UTMASTG.3D [UR28], [UR6] ;  /* 0x0000001c060073b5 */ /* 0x0007e20008010000 */
[----:B------:R-:W-:Y:S01]  /*a790*/  UIADD3 UR57, UPT, UPT, UR9, 0x70, URZ ;  /* 0x0000007009397890 */ /* 0x000fe2000fffe0ff */
[----:B------:R-:W-:Y:S01]  /*a7a0*/  UMOV UR59, UR36 ;  /* 0x00000024003b7c82 */ /* 0x000fe20008000000 */
[----:B------:R-:W-:Y:S01]  /*a7b0*/  UMOV UR58, UR10 ;  /* 0x0000000a003a7c82 */ /* 0x000fe20008000000 */
[----:B------:R-:W-:Y:S02]  /*a7c0*/  UIADD3 UR48, UPT, UPT, UR4, 0x5e80, URZ ;  /* 0x00005e8004307890 */ /* 0x000fe4000fffe0ff */
[----:B------:R-:W-:Y:S01]  /*a7d0*/  UIADD3 UR49, UPT, UPT, UR9, 0x80, URZ ;  /* 0x0000008009317890 */ /* 0x000fe2000fffe0ff */
[----:B------:R3:W-:Y:S01]  /*a7e0*/  UTMASTG.3D [UR64], [UR6] ;  /* 0x00000040060073b5 */ /* 0x0007e20008010000 */
[----:B------:R-:W-:Y:S01]  /*a7f0*/  UMOV UR51, UR36 ;  /* 0x0000002400337c82 */ /* 0x000fe20008000000 */
[----:B------:R-:W-:Y:S01]  /*a800*/  UMOV UR50, UR10 ;  /* 0x0000000a00327c82 */ /* 0x000fe20008000000 */
[----:B------:R-:W-:Y:S02]  /*a810*/  UIADD3 UR72, UPT, UPT, UR4, 0x6280, URZ ;  /* 0x0000628004487890 */ /* 0x000fe4000fffe0ff */
[----:B------:R-:W-:Y:S01]  /*a820*/  UIADD3 UR73, UPT, UPT, UR9, 0x90, URZ ;  /* 0x0000009009497890 */ /* 0x000fe2000fffe0ff */
[----:B------:R-:W-:Y:S01]  /*a830*/  UMOV UR75, UR36 ;  /* 0x00000024004b7c82 */ /* 0x000fe20008000000 */
[----:B------:R-:W-:Y:S01]  /*a840*/  UMOV UR74, UR10 ;  /* 0x0000000a004a7c82 */ /* 0x000fe20008000000 */
[----:B------:R-:W-:Y:S02]  /*a850*/  UIADD3 UR16, UPT, UPT, UR4, 0x6680, URZ ;  /* 0x0000668004107890 */ /* 0x000fe4000fffe0ff */
[----:B------:R-:W-:Y:S01]  /*a860*/  UIADD3 UR17, UPT, UPT, UR9, 0xa0, URZ ;  /* 0x000000a009117890 */ /* 0x000fe2000fffe0ff */
[----:B------:R-:W-:Y:S01]  /*a870*/  UMOV UR19, UR36 ;  /* 0x0000002400137c82 */ /* 0x000fe20008000000 */
[----:B------:R-:W-:Y:S01]  /*a880*/  UMOV UR18, UR10 ;  /* 0x0000000a00127c82 */ /* 0x000fe20008000000 */
[----:B------:R-:W-:Y:S02]  /*a890*/  UIADD3 UR60, UPT, UPT, UR4, 0x6a80, URZ ;  /* 0x00006a80043c7890 */ /* 0x000fe4000fffe0ff */
[----:B--2---:R-:W-:Y:S02]  /*a8a0*/  UIADD3 UR52, UPT, UPT, UR4, 0x4e80, URZ ;  /* 0x00004e8004347890 */ /* 0x004fe4000fffe0ff */
[----:B------:R-:W-:Y:S02]  /*a8b0*/  UIADD3 UR53, UPT, UPT, UR9, 0x40, URZ ;  /* 0x0000004009357890 */ /* 0x000fe4000fffe0ff */
[----:B------:R-:W-:Y:S01]  /*a8c0*/  UIADD3 UR61, UPT, UPT, UR9, 0xb0, URZ ;  /* 0x000000b0093d7890 */ /* 0x000fe2000fffe0ff */
[----:B------:R-:W-:Y:S01]  /*a8d0*/  UMOV UR63, UR36 ;  /* 0x00000024003f7c82 */ /* 0x000fe20008000000 */
[----:B------:R-:W-:Y:S01]  /*a8e0*/  UMOV UR62, UR10 ;  /* 0x0000000a003e7c82 */ /* 0x000fe20008000000 */
[----:B------:R-:W-:Y:S02]  /*a8f0*/  UIADD3 UR32, UPT, UPT, UR4, 0x6e80, URZ ;  /* 0x00006e8004207890 */ /* 0x000fe4000fffe0ff */
[----:B------:R-:W-:Y:S02]  /*a900*/  UIADD3 UR33, UPT, UPT, UR9, 0xc0, URZ ;  /* 0x000000c009217890 */ /* 0x000fe4000fffe0ff */
[----:B------:R3:W-:Y:S01]  /*a910*/  UTMASTG.3D [UR52], [UR6] ;  /* 0x00000034060073b5 */ /* 0x0007e20008010000 */
[----:B------:R-:W-:Y:S01]  /*a920*/  UMOV UR35, UR36 ;  /* 0x0000002400237c82 */ /* 0x000fe20008000000 */
[----:B------:R-:W-:Y:S01]  /*a930*/  UMOV UR34, UR10 ;  /* 0x0000000a00227c82 */ /* 0x000fe20008000000 */
[----:B------:R-:W-:Y:S02]  /*a940*/  UIADD3 UR24, UPT, UPT, UR4, 0x7280, URZ ;  /* 0x0000728004187890 */ /* 0x000fe4000fffe0ff */
[----:B------:R-:W-:Y:S01]  /*a950*/  UIADD3 UR25, UPT, UPT, UR9, 0xd0, URZ ;  /* 0x000000d009197890 */ /* 0x000fe2000fffe0ff */
[----:B------:R-:W-:Y:S01]  /*a960*/  UMOV UR27, UR36 ;  /* 0x00000024001b7c82 */ /* 0x000fe20008000000 */
[----:B------:R3:W-:Y:S01]  /*a970*/  UTMASTG.3D [UR68], [UR6] ;  /* 0x00000044060073b5 */ /* 0x0007e20008010000 */
[----:B------:R-:W-:Y:S01]  /*a980*/  UMOV UR26, UR10 ;  /* 0x0000000a001a7c82 */ /* 0x000fe20008000000 */
[----:B------:R-:W-:Y:S02]  /*a990*/  UIADD3 UR12, UPT, UPT, UR4, 0x7680, URZ ;  /* 0x00007680040c7890 */ /* 0x000fe4000fffe0ff */
[----:B------:R-:W-:Y:S01]  /*a9a0*/  UIADD3 UR13, UPT, UPT, UR9, 0xe0, URZ ;  /* 0x000000e0090d7890 */ /* 0x000fe2000fffe0ff */
[----:B------:R-:W-:Y:S01]  /*a9b0*/  UMOV UR15, UR36 ;  /* 0x00000024000f7c82 */ /* 0x000fe20008000000 */
[----:B------:R-:W-:Y:S01]  /*a9c0*/  UMOV UR14, UR10 ;  /* 0x0000000a000e7c82 */ /* 0x000fe20008000000 */
[----:B------:R3:W-:Y:S01]  /*a9d0*/  UTMASTG.3D [UR20], [UR6] ;  /* 0x00000014060073b5 */ /* 0x0007e20008010000 */
        /* <DEDUP_REMOVED lines=8> */
[----:B------:R0:W-:Y:S01]  /*aa60*/  UTMACMDFLUSH ;  /* 0x00000000000079b7 */ /* 0x0001e20000000000 */
[----:B---3--:R-:W-:Y:S04]  /*aa70*/  DEPBAR.LE SB0, 0x0 ;  /* 0x000080000000791a */ /* 0x008fe80000000000 */
.L_x_119:
[----:B------:R-:W-:Y:S05]  /*aa80*/  BSYNC.RECONVERGENT B0 ;  /* 0x0000000000007941 */ /* 0x000fea0003800200 */
.L_x_118:
[----:B-1----:R-:W2:Y:S01]  /*aa90*/  LDL R4, [R1] ;  /* 0x0000000001047983 */ /* 0x002ea20000100800 */
[----:B------:R-:W-:Y:S02]  /*aaa0*/  R2UR UR4, R247 ;  /* 0x00000000f70472ca */ /* 0x000fe400000e0000 */
[----:B------:R-:W-:Y:S01]  /*aab0*/  R2UR UR6, R251 ;  /* 0x00000000fb0672ca */ /* 0x000fe200000e0000 */
[----:B------:R-:W-:Y:S01]  /*aac0*/  BAR.SYNC.DEFER_BLOCKING 0x1, 0x80 ;  /* 0x0042000000007b1d */ /* 0x000fe20000010000 */
[----:B------:R-:W-:Y:S02]  /*aad0*/  R2UR UR8, R248 ;  /* 0x00000000f80872ca */ /* 0x000fe400000e0000 */
[----:B------:R-:W-:Y:S02]  /*aae0*/  R2UR UR7, R249 ;  /* 0x00000000f90772ca */ /* 0x000fe400000e0000 */
[----:B------:R-:W-:Y:S02]  /*aaf0*/  R2UR UR9, R252 ;  /* 0x00000000fc0972ca */ /* 0x000fe400000e0000 */
[----:B------:R-:W-:Y:S03]  /*ab00*/  R2UR UR36, R250 ;  /* 0x00000000fa2472ca */ /* 0x000fe600000e0000 */
[----:B------:R-:W-:Y:S02]  /*ab10*/  UISETP.NE.AND UP2, UPT, UR4, URZ, UPT ;  /* 0x000000ff0400728c */ /* 0x000fe4000bf45270 */
[----:B------:R-:W-:Y:S02]  /*ab20*/  UIADD3 UR4, UPT, UPT, UR40, 0x1, URZ ;  /* 0x0000000128047890 */ /* 0x000fe4000fffe0ff */
[----:B------:R-:W-:Y:S02]  /*ab30*/  UISETP.NE.AND UP0, UPT, UR6, 0x2, UPT ;  /* 0x000000020600788c */ /* 0x000fe4000bf05270 */
[----:B------:R-:W-:Y:S02]  /*ab40*/  UISETP.NE.AND UP1, UPT, UR4, 0x4, UPT ;  /* 0x000000040400788c */ /* 0x000fe4000bf25270 */
[----:B------:R-:W-:Y:S02]  /*ab50*/  USEL UR17, UR6, URZ, UP0 ;  /* 0x000000ff06117287 */ /* 0x000fe40008000000 */
[----:B------:R-:W-:Y:S02]  /*ab60*/  USEL UR6, URZ, 0x1, UP1 ;  /* 0x00000001ff067887 */ /* 0x000fe40008800000 */
[----:B------:R-:W-:Y:S02]  /*ab70*/  UIADD3 UR47, UPT, UPT, UR38, UR9, URZ ;  /* 0x00000009262f7290 */ /* 0x000fe4000fffe0ff */
[----:B------:R-:W-:Y:S02]  /*ab80*/  ULOP3.LUT UR7, UR7, UR6, URZ, 0x3c, !UPT ;  /* 0x0000000607077292 */ /* 0x000fe4000f8e3cff */
[----:B------:R-:W-:Y:S04]  /*ab90*/  USEL UR40, UR4, URZ, UP1 ;  /* 0x000000ff04287287 */ /* 0x000fe80008800000 */
[----:B------:R-:W-:Y:S01]  /*aba0*/  IMAD.U32 R249, RZ, RZ, UR7 ;  /* 0x00000007fff97e24 */ /* 0x000fe2000f8e00ff */
[----:B--2---:R-:W-:Y:S11]  /*abb0*/  R2UR UR5, R4 ;  /* 0x00000000040572ca */ /* 0x004ff600000e0000 */
[----:B------:R-:W-:Y:S02]  /*abc0*/  @!UPT UIADD3 URZ, UPT, UPT, URZ, URZ, URZ ;  /* 0x000000fffffff290 */ /* 0x000fe4000fffe0ff */
[----:B------:R-:W-:Y:S02]  /*abd0*/  UIADD3 UR46, UPT, UPT, UR39, UR5, URZ ;  /* 0x00000005272e7290 */ /* 0x000fe4000fffe0ff */
[----:B------:R-:W-:Y:S04]  /*abe0*/  USEL UR5, URZ, 0x1, UP0 ;  /* 0x00000001ff057887 */ /* 0x000fe80008000000 */
[----:B------:R-:W-:Y:S06]  /*abf0*/  ULOP3.LUT UR8, UR8, UR5, URZ, 0x3c, !UPT ;  /* 0x0000000508087292 */ /* 0x000fec000f8e3cff */
[----:B------:R-:W-:Y:S01]  /*ac00*/  IMAD.U32 R248, RZ, RZ, UR8 ;  /* 0x00000008fff87e24 */ /* 0x000fe2000f8e00ff */
[----:B------:R-:W-:Y:S06]  /*ac10*/  BRA.U UP2, `(.L_x_120) ;  /* 0xffffffad023c7547 */ /* 0x000fec000b83ffff */
[----:B------:R-:W-:Y:S05]  /*ac20*/  EXIT ;  /* 0x000000000000794d */ /* 0x000fea0003800000 */
.L_x_20:
[----:B---3--:R3:W4:Y:S02]  /*ac30*/  SYNCS.PHASECHK.TRANS64.TRYWAIT P0, [R2+URZ+0x1d0], R3 ;  /* 0x0001d003020075a7 */ /* 0x00872400080011ff */
[----:B----4-:R-:W-:Y:S05]  /*ac40*/  @!P0 NANOSLEEP.SYNCS 0x989680 ;  /* 0x009896800000895d */ /* 0x010fea0003900000 */
[----:B------:R-:W4:Y:S02]  /*ac50*/  @!P0 SYNCS.PHASECHK.TRANS64 P0, [R2+URZ+0x1d0], R3 ;  /* 0x0001d003020085a7 */ /* 0x000f2400080010ff */
[----:B----4-:R-:W-:Y:S05]  /*ac60*/  @!P0 BRA `(.L_x_20) ;  /* 0xfffffffc00f08947 */ /* 0x010fea000383ffff */
[----:B------:R-:W-:Y:S05]  /*ac70*/  BRA `(.L_x_121) ;  /* 0xffffff6c00107947 */ /* 0x000fea000383ffff */
.L_x_23:
[----:B------:R-:W-:Y:S07]  /*ac80*/  MOV R3, UR33 ;  /* 0x0000002100037c02 */ /* 0x000fee0008000f00 */
.L_x_122:
[----:B-1----:R1:W3:Y:S02]  /*ac90*/  SYNCS.PHASECHK.TRANS64.TRYWAIT P0, [R3+URZ+0xa0], R4 ;  /* 0x0000a004030075a7 */ /* 0x0022e400080011ff */
[----:B---3--:R-:W-:Y:S05]  /*aca0*/  @!P0 NANOSLEEP.SYNCS 0x989680 ;  /* 0x009896800000895d */ /* 0x008fea0003900000 */
[----:B------:R-:W3:Y:S02]  /*acb0*/  @!P0 SYNCS.PHASECHK.TRANS64 P0, [R3+URZ+0xa0], R4 ;  /* 0x0000a004030085a7 */ /* 0x000ee400080010ff */
[----:B---3--:R-:W-:Y:S05]  /*acc0*/  @!P0 BRA `(.L_x_122) ;  /* 0xfffffffc00f08947 */ /* 0x008fea000383ffff */
[----:B------:R-:W-:Y:S05]  /*acd0*/  BRA `(.L_x_22) ;  /* 0xffffff6c00587947 */ /* 0x000fea000383ffff */
.L_x_29:
[----:B------:R-:W-:Y:S07]  /*ace0*/  MOV R3, UR17 ;  /* 0x0000001100037c02 */ /* 0x000fee0008000f00 */
.L_x_123:
[----:B-1----:R1:W2:Y:S02]  /*acf0*/  SYNCS.PHASECHK.TRANS64.TRYWAIT P0, [R3+URZ+0xa0], R4 ;  /* 0x0000a004030075a7 */ /* 0x0022a400080011ff */
[----:B--2---:R-:W-:Y:S05]  /*ad00*/  @!P0 NANOSLEEP.SYNCS 0x989680 ;  /* 0x009896800000895d */ /* 0x004fea0003900000 */
[----:B------:R-:W2:Y:S02]  /*ad10*/  @!P0 SYNCS.PHASECHK.TRANS64 P0, [R3+URZ+0xa0], R4 ;  /* 0x0000a004030085a7 */ /* 0x000ea400080010ff */
[----:B--2---:R-:W-:Y:S05]  /*ad20*/  @!P0 BRA `(.L_x_123) ;  /* 0xfffffffc00f08947 */ /* 0x004fea000383ffff */
[----:B------:R-:W-:Y:S05]  /*ad30*/  BRA `(.L_x_28) ;  /* 0xffffff7000007947 */ /* 0x000fea000383ffff */
.L_x_33:
[----:B-1----:R1:W2:Y:S02]  /*ad40*/  SYNCS.PHASECHK.TRANS64.TRYWAIT P0, [R3+URZ+0x160], R2 ;  /* 0x00016002030075a7 */ /* 0x0022a400080011ff */
[----:B--2---:R-:W-:Y:S05]  /*ad50*/  @!P0 NANOSLEEP.SYNCS 0x989680 ;  /* 0x009896800000895d */ /* 0x004fea0003900000 */
[----:B------:R-:W2:Y:S02]  /*ad60*/  @!P0 SYNCS.PHASECHK.TRANS64 P0, [R3+URZ+0x160], R2 ;  /* 0x00016002030085a7 */ /* 0x000ea400080010ff */
[----:B--2---:R-:W-:Y:S05]  /*ad70*/  @!P0 BRA `(.L_x_33) ;  /* 0xfffffffc00f08947 */ /* 0x004fea000383ffff */
[----:B------:R-:W-:Y:S05]  /*ad80*/  BRA `(.L_x_124) ;  /* 0xffffff7000907947 */ /* 0x000fea000383ffff */
.L_x_37:
[----:B------:R-:W-:-:S07]  /*ad90*/  MOV R3, UR4 ;  /* 0x0000000400037c02 */ /* 0x000fce0008000f00 */
.L_x_125:
[----:B-1----:R1:W2:Y:S02]  /*ada0*/  SYNCS.PHASECHK.TRANS64.TRYWAIT P0, [R3+URZ], R2 ;  /* 0x00000002030075a7 */ /* 0x0022a400080011ff */
[----:B--2---:R-:W-:Y:S05]  /*adb0*/  @!P0 NANOSLEEP.SYNCS 0x989680 ;  /* 0x009896800000895d */ /* 0x004fea0003900000 */
[----:B------:R-:W2:Y:S02]  /*adc0*/  @!P0 SYNCS.PHASECHK.TRANS64 P0, [R3+URZ], R2 ;  /* 0x00000002030085a7 */ /* 0x000ea400080010ff */
[----:B--2---:R-:W-:Y:S05]  /*add0*/  @!P0 BRA `(.L_x_125) ;  /* 0xfffffffc00f08947 */ /* 0x004fea000383ffff */
[----:B------:R-:W-:Y:S05]  /*ade0*/  BRA `(.L_x_126) ;  /* 0xffffff7800407947 */ /* 0x000fea000383ffff */
.L_x_38:
[----:B------:R-:W-:-:S07]  /*adf0*/  MOV R3, UR5 ;  /* 0x0000000500037c02 */ /* 0x000fce0008000f00 */
.L_x_127:
[----:B-1----:R1:W2:Y:S02]  /*ae00*/  SYNCS.PHASECHK.TRANS64.TRYWAIT P0, [R3+URZ], R2 ;  /* 0x00000002030075a7 */ /* 0x0022a400080011ff */
[----:B--2---:R-:W-:Y:S05]  /*ae10*/  @!P0 NANOSLEEP.SYNCS 0x989680 ;  /* 0x009896800000895d */ /* 0x004fea0003900000 */
[----:B------:R-:W2:Y:S02]  /*ae20*/  @!P0 SYNCS.PHASECHK.TRANS64 P0, [R3+URZ], R2 ;  /* 0x00000002030085a7 */ /* 0x000ea400080010ff */
[----:B--2---:R-:W-:Y:S05]  /*ae30*/  @!P0 BRA `(.L_x_127) ;  /* 0xfffffffc00f08947 */ /* 0x004fea000383ffff */
[----:B------:R-:W-:Y:S05]  /*ae40*/  BRA `(.L_x_128) ;  /* 0xffffff78004c7947 */ /* 0x000fea000383ffff */
.L_x_39:
[----:B------:R-:W-:-:S07]  /*ae50*/  MOV R3, UR5 ;  /* 0x0000000500037c02 */ /* 0x000fce0008000f00 */
.L_x_129:
[----:B-1----:R1:W2:Y:S02]  /*ae60*/  SYNCS.PHASECHK.TRANS64.TRYWAIT P0, [R3+URZ], R2 ;  /* 0x00000002030075a7 */ /* 0x0022a400080011ff */
[----:B--2---:R-:W-:Y:S05]  /*ae70*/  @!P0 NANOSLEEP.SYNCS 0x989680 ;  /* 0x009896800000895d */ /* 0x004fea0003900000 */
[----:B------:R-:W2:Y:S02]  /*ae80*/  @!P0 SYNCS.PHASECHK.TRANS64 P0, [R3+URZ], R2 ;  /* 0x00000002030085a7 */ /* 0x000ea400080010ff */
[----:B--2---:R-:W-:Y:S05]  /*ae90*/  @!P0 BRA `(.L_x_129) ;  /* 0xfffffffc00f08947 */ /* 0x004fea000383ffff */
[----:B------:R-:W-:Y:S05]  /*aea0*/  BRA `(.L_x_130) ;  /* 0xffffff7800587947 */ /* 0x000fea000383ffff */
.L_x_40:
[----:B------:R-:W-:-:S07]  /*aeb0*/  MOV R3, UR5 ;  /* 0x0000000500037c02 */ /* 0x000fce0008000f00 */
.L_x_131:
[----:B-1----:R1:W2:Y:S02]  /*aec0*/  SYNCS.PHASECHK.TRANS64.TRYWAIT P0, [R3+URZ], R2 ;  /* 0x00000002030075a7 */ /* 0x0022a400080011ff */
[----:B--2---:R-:W-:Y:S05]  /*aed0*/  @!P0 NANOSLEEP.SYNCS 0x989680 ;  /* 0x009896800000895d */ /* 0x004fea0003900000 */
[----:B------:R-:W2:Y:S02]  /*aee0*/  @!P0 SYNCS.PHASECHK.TRANS64 P0, [R3+URZ], R2 ;  /* 0x00000002030085a7 */ /* 0x000ea400080010ff */
[----:B--2---:R-:W-:Y:S05]  /*aef0*/  @!P0 BRA `(.L_x_131) ;  /* 0xfffffffc00f08947 */ /* 0x004fea000383ffff */
[----:B------:R-:W-:Y:S05]  /*af00*/  BRA `(.L_x_132) ;  /* 0xffffff7800647947 */ /* 0x000fea000383ffff */
.L_x_41:
[----:B------:R-:W-:-:S07]  /*af10*/  MOV R3, UR5 ;  /* 0x0000000500037c02 */ /* 0x000fce0008000f00 */
.L_x_133:
[----:B-1----:R1:W2:Y:S02]  /*af20*/  SYNCS.PHASECHK.TRANS64.TRYWAIT P0, [R3+URZ], R2 ;  /* 0x00000002030075a7 */ /* 0x0022a400080011ff */
[----:B--2---:R-:W-:Y:S05]  /*af30*/  @!P0 NANOSLEEP.SYNCS 0x989680 ;  /* 0x009896800000895d */ /* 0x004fea0003900000 */
[----:B------:R-:W2:Y:S02]  /*af40*/  @!P0 SYNCS.PHASECHK.TRANS64 P0, [R3+URZ], R2 ;  /* 0x00000002030085a7 */ /* 0x000ea400080010ff */
[----:B--2---:R-:W-:Y:S05]  /*af50*/  @!P0 BRA `(.L_x_133) ;  /* 0xfffffffc00f08947 */ /* 0x004fea000383ffff */
[----:B------:R-:W-:Y:S05]  /*af60*/  BRA `(.L_x_134) ;  /* 0xffffff7800707947 */ /* 0x000fea000383ffff */
.L_x_42:
[----:B------:R-:W-:-:S07]  /*af70*/  MOV R3, UR5 ;  /* 0x0000000500037c02 */ /* 0x000fce0008000f00 */
.L_x_135:
[----:B-1----:R1:W2:Y:S02]  /*af80*/  SYNCS.PHASECHK.TRANS64.TRYWAIT P0, [R3+URZ], R2 ;  /* 0x00000002030075a7 */ /* 0x0022a400080011ff */
[----:B--2---:R-:W-:Y:S05]  /*af90*/  @!P0 NANOSLEEP.SYNCS 0x989680 ;  /* 0x009896800000895d */ /* 0x004fea0003900000 */
[----:B------:R-:W2:Y:S02]  /*afa0*/  @!P0 SYNCS.PHASECHK.TRANS64 P0, [R3+URZ], R2 ;  /* 0x00000002030085a7 */ /* 0x000ea400080010ff */
[----:B--2---:R-:W-:Y:S05]  /*afb0*/  @!P0 BRA `(.L_x_135) ;  /* 0xfffffffc00f08947 */ /* 0x004fea000383ffff */
[----:B------:R-:W-:Y:S05]  /*afc0*/  BRA `(.L_x_136) ;  /* 0xffffff78007c7947 */ /* 0x000fea000383ffff */
.L_x_43:
[----:B------:R-:W-:-:S07]  /*afd0*/  MOV R3, UR5 ;  /* 0x0000000500037c02 */ /* 0x000fce0008000f00 */
.L_x_137:
[----:B-1----:R1:W2:Y:S02]  /*afe0*/  SYNCS.PHASECHK.TRANS64.TRYWAIT P0, [R3+URZ], R2 ;  /* 0x00000002030075a7 */ /* 0x0022a400080011ff */
[----:B--2---:R-:W-:Y:S05]  /*aff0*/  @!P0 NANOSLEEP.SYNCS 0x989680 ;  /* 0x009896800000895d */ /* 0x004fea0003900000 */
[----:B------:R-:W2:Y:S02]  /*b000*/  @!P0 SYNCS.PHASECHK.TRANS64 P0, [R3+URZ], R2 ;  /* 0x00000002030085a7 */ /* 0x000ea400080010ff */
[----:B--2---:R-:W-:Y:S05]  /*b010*/  @!P0 BRA `(.L_x_137) ;  /* 0xfffffffc00f08947 */ /* 0x004fea000383ffff */
[----:B------:R-:W-:Y:S05]  /*b020*/  BRA `(.L_x_138) ;  /* 0xffffff7800887947 */ /* 0x000fea000383ffff */
.L_x_44:
[----:B------:R-:W-:-:S07]  /*b030*/  MOV R3, UR5 ;  /* 0x0000000500037c02 */ /* 0x000fce0008000f00 */
.L_x_139:
[----:B-1----:R1:W2:Y:S02]  /*b040*/  SYNCS.PHASECHK.TRANS64.TRYWAIT P0, [R3+URZ], R2 ;  /* 0x00000002030075a7 */ /* 0x0022a400080011ff */
[----:B--2---:R-:W-:Y:S05]  /*b050*/  @!P0 NANOSLEEP.SYNCS 0x989680 ;  /* 0x009896800000895d */ /* 0x004fea0003900000 */
[----:B------:R-:W2:Y:S02]  /*b060*/  @!P0 SYNCS.PHASECHK.TRANS64 P0, [R3+URZ], R2 ;  /* 0x00000002030085a7 */ /* 0x000ea400080010ff */
[----:B--2---:R-:W-:Y:S05]  /*b070*/  @!P0 BRA `(.L_x_139) ;  /* 0xfffffffc00f08947 */ /* 0x004fea000383ffff */
[----:B------:R-:W-:Y:S05]  /*b080*/  BRA `(.L_x_140) ;  /* 0xffffff7800947947 */ /* 0x000fea000383ffff */
.L_x_45:
[----:B------:R-:W-:-:S07]  /*b090*/  MOV R3, UR5 ;  /* 0x0000000500037c02 */ /* 0x000fce0008000f00 */
.L_x_141:
[----:B-1----:R1:W2:Y:S02]  /*b0a0*/  SYNCS.PHASECHK.TRANS64.TRYWAIT P0, [R3+URZ], R2 ;  /* 0x00000002030075a7 */ /* 0x0022a400080011ff */
[----:B--2---:R-:W-:Y:S05]  /*b0b0*/  @!P0 NANOSLEEP.SYNCS 0x989680 ;  /* 0x009896800000895d */ /* 0x004fea0003900000 */
[----:B------:R-:W2:Y:S02]  /*b0c0*/  @!P0 SYNCS.PHASECHK.TRANS64 P0, [R3+URZ], R2 ;  /* 0x00000002030085a7 */ /* 0x000ea400080010ff */
[----:B--2---:R-:W-:Y:S05]  /*b0d0*/  @!P0 BRA `(.L_x_141) ;  /* 0xfffffffc00f08947 */ /* 0x004fea000383ffff */
[----:B------:R-:W-:Y:S05]  /*b0e0*/  BRA `(.L_x_142) ;  /* 0xffffff7800a07947 */ /* 0x000fea000383ffff */
.L_x_46:
[----:B------:R-:W-:-:S07]  /*b0f0*/  MOV R3, UR5 ;  /* 0x0000000500037c02 */ /* 0x000fce0008000f00 */
.L_x_143:
[----:B-1----:R1:W2:Y:S02]  /*b100*/  SYNCS.PHASECHK.TRANS64.TRYWAIT P0, [R3+URZ], R2 ;  /* 0x00000002030075a7 */ /* 0x0022a400080011ff */
[----:B--2---:R-:W-:Y:S05]  /*b110*/  @!P0 NANOSLEEP.SYNCS 0x989680 ;  /* 0x009896800000895d */ /* 0x004fea0003900000 */
[----:B------:R-:W2:Y:S02]  /*b120*/  @!P0 SYNCS.PHASECHK.TRANS64 P0, [R3+URZ], R2 ;  /* 0x00000002030085a7 */ /* 0x000ea400080010ff */
[----:B--2---:R-:W-:Y:S05]  /*b130*/  @!P0 BRA `(.L_x_143) ;  /* 0xfffffffc00f08947 */ /* 0x004fea000383ffff */
[----:B------:R-:W-:Y:S05]  /*b140*/  BRA `(.L_x_144) ;  /* 0xffffff7800ac7947 */ /* 0x000fea000383ffff */
.L_x_47:
[----:B------:R-:W-:-:S07]  /*b150*/  MOV R3, UR5 ;  /* 0x0000000500037c02 */ /* 0x000fce0008000f00 */
.L_x_145:
[----:B-1----:R1:W2:Y:S02]  /*b160*/  SYNCS.PHASECHK.TRANS64.TRYWAIT P0, [R3+URZ], R2 ;  /* 0x00000002030075a7 */ /* 0x0022a400080011ff */
[----:B--2---:R-:W-:Y:S05]  /*b170*/  @!P0 NANOSLEEP.SYNCS 0x989680 ;  /* 0x009896800000895d */ /* 0x004fea0003900000 */
[----:B------:R-:W2:Y:S02]  /*b180*/  @!P0 SYNCS.PHASECHK.TRANS64 P0, [R3+URZ], R2 ;  /* 0x00000002030085a7 */ /* 0x000ea400080010ff */
[----:B--2---:R-:W-:Y:S05]  /*b190*/  @!P0 BRA `(.L_x_145) ;  /* 0xfffffffc00f08947 */ /* 0x004fea000383ffff */
[----:B------:R-:W-:Y:S05]  /*b1a0*/  BRA `(.L_x_146) ;  /* 0xffffff7800b87947 */ /* 0x000fea000383ffff */
.L_x_48:
[----:B------:R-:W-:-:S07]  /*b1b0*/  MOV R3, UR5 ;  /* 0x0000000500037c02 */ /* 0x000fce0008000f00 */
.L_x_147:
[----:B-1----:R1:W2:Y:S02]  /*b1c0*/  SYNCS.PHASECHK.TRANS64.TRYWAIT P0, [R3+URZ], R2 ;  /* 0x00000002030075a7 */ /* 0x0022a400080011ff */
[----:B--2---:R-:W-:Y:S05]  /*b1d0*/  @!P0 NANOSLEEP.SYNCS 0x989680 ;  /* 0x009896800000895d */ /* 0x004fea0003900000 */
[----:B------:R-:W2:Y:S02]  /*b1e0*/  @!P0 SYNCS.PHASECHK.TRANS64 P0, [R3+URZ], R2 ;  /* 0x00000002030085a7 */ /* 0x000ea400080010ff */
[----:B--2---:R-:W-:Y:S05]  /*b1f0*/  @!P0 BRA `(.L_x_147) ;  /* 0xfffffffc00f08947 */ /* 0x004fea000383ffff */
[----:B------:R-:W-:Y:S05]  /*b200*/  BRA `(.L_x_148) ;  /* 0xffffff7800c47947 */ /* 0x000fea000383ffff */
.L_x_49:
[----:B------:R-:W-:-:S07]  /*b210*/  MOV R3, UR5 ;  /* 0x0000000500037c02 */ /* 0x000fce0008000f00 */
.L_x_149:
[----:B-1----:R1:W2:Y:S02]  /*b220*/  SYNCS.PHASECHK.TRANS64.TRYWAIT P0, [R3+URZ], R2 ;  /* 0x00000002030075a7 */ /* 0x0022a400080011ff */
[----:B--2---:R-:W-:Y:S05]  /*b230*/  @!P0 NANOSLEEP.SYNCS 0x989680 ;  /* 0x009896800000895d */ /* 0x004fea0003900000 */
[----:B------:R-:W2:Y:S02]  /*b240*/  @!P0 SYNCS.PHASECHK.TRANS64 P0, [R3+URZ], R2 ;  /* 0x00000002030085a7 */ /* 0x000ea400080010ff */
[----:B--2---:R-:W-:Y:S05]  /*b250*/  @!P0 BRA `(.L_x_149) ;  /* 0xfffffffc00f08947 */ /* 0x004fea000383ffff */
[----:B------:R-:W-:Y:S05]  /*b260*/  BRA `(.L_x_150) ;  /* 0xffffff7800d07947 */ /* 0x000fea000383ffff */
.L_x_50:
[----:B------:R-:W-:-:S07]  /*b270*/  MOV R3, UR5 ;  /* 0x0000000500037c02 */ /* 0x000fce0008000f00 */
.L_x_151:
[----:B-1----:R1:W2:Y:S02]  /*b280*/  SYNCS.PHASECHK.TRANS64.TRYWAIT P0, [R3+URZ], R2 ;  /* 0x00000002030075a7 */ /* 0x0022a400080011ff */
[----:B--2---:R-:W-:Y:S05]  /*b290*/  @!P0 NANOSLEEP.SYNCS 0x989680 ;  /* 0x009896800000895d */ /* 0x004fea0003900000 */
[----:B------:R-:W2:Y:S02]  /*b2a0*/  @!P0 SYNCS.PHASECHK.TRANS64 P0, [R3+URZ], R2 ;  /* 0x00000002030085a7 */ /* 0x000ea400080010ff */
[----:B--2---:R-:W-:Y:S05]  /*b2b0*/  @!P0 BRA `(.L_x_151) ;  /* 0xfffffffc00f08947 */ /* 0x004fea000383ffff */
[----:B------:R-:W-:Y:S05]  /*b2c0*/  BRA `(.L_x_152) ;  /* 0xffffff7800dc7947 */ /* 0x000fea000383ffff */
.L_x_51:
[----:B------:R-:W-:-:S07]  /*b2d0*/  MOV R3, UR5 ;  /* 0x0000000500037c02 */ /* 0x000fce0008000f00 */
.L_x_153:
[----:B-1----:R1:W2:Y:S02]  /*b2e0*/  SYNCS.PHASECHK.TRANS64.TRYWAIT P0, [R3+URZ], R2 ;  /* 0x00000002030075a7 */ /* 0x0022a400080011ff */
[----:B--2---:R-:W-:Y:S05]  /*b2f0*/  @!P0 NANOSLEEP.SYNCS 0x989680 ;  /* 0x009896800000895d */ /* 0x004fea0003900000 */
[----:B------:R-:W2:Y:S02]  /*b300*/  @!P0 SYNCS.PHASECHK.TRANS64 P0, [R3+URZ], R2 ;  /* 0x00000002030085a7 */ /* 0x000ea400080010ff */
[----:B--2---:R-:W-:Y:S05]  /*b310*/  @!P0 BRA `(.L_x_153) ;  /* 0xfffffffc00f08947 */ /* 0x004fea000383ffff */
[----:B------:R-:W-:Y:S05]  /*b320*/  BRA `(.L_x_154) ;  /* 0xffffff7800e87947 */ /* 0x000fea000383ffff */
.L_x_52:
[----:B------:R-:W-:-:S07]  /*b330*/  MOV R3, UR5 ;  /* 0x0000000500037c02 */ /* 0x000fce0008000f00 */
.L_x_155:
[----:B-1----:R1:W2:Y:S02]  /*b340*/  SYNCS.PHASECHK.TRANS64.TRYWAIT P0, [R3+URZ], R2 ;  /* 0x00000002030075a7 */ /* 0x0022a400080011ff */
[----:B--2---:R-:W-:Y:S05]  /*b350*/  @!P0 NANOSLEEP.SYNCS 0x989680 ;  /* 0x009896800000895d */ /* 0x004fea0003900000 */
[----:B------:R-:W2:Y:S02]  /*b360*/  @!P0 SYNCS.PHASECHK.TRANS64 P0, [R3+URZ], R2 ;  /* 0x00000002030085a7 */ /* 0x000ea400080010ff */
[----:B--2---:R-:W-:Y:S05]  /*b370*/  @!P0 BRA `(.L_x_155) ;  /* 0xfffffffc00f08947 */ /* 0x004fea000383ffff */
[----:B------:R-:W-:Y:S05]  /*b380*/  BRA `(.L_x_156) ;  /* 0xffffff7800f47947 */ /* 0x000fea000383ffff */
.L_x_53:
[----:B------:R-:W-:-:S07]  /*b390*/  MOV R3, UR5 ;  /* 0x0000000500037c02 */ /* 0x000fce0008000f00 */
.L_x_157:
[----:B-1----:R1:W2:Y:S02]  /*b3a0*/  SYNCS.PHASECHK.TRANS64.TRYWAIT P0, [R3+URZ], R2 ;  /* 0x00000002030075a7 */ /* 0x0022a400080011ff */
[----:B--2---:R-:W-:Y:S05]  /*b3b0*/  @!P0 NANOSLEEP.SYNCS 0x989680 ;  /* 0x009896800000895d */ /* 0x004fea0003900000 */
[----:B------:R-:W2:Y:S02]  /*b3c0*/  @!P0 SYNCS.PHASECHK.TRANS64 P0, [R3+URZ], R2 ;  /* 0x00000002030085a7 */ /* 0x000ea400080010ff */
[----:B--2---:R-:W-:Y:S05]  /*b3d0*/  @!P0 BRA `(.L_x_157) ;  /* 0xfffffffc00f08947 */ /* 0x004fea000383ffff */
[----:B------:R-:W-:Y:S05]  /*b3e0*/  BRA `(.L_x_158) ;  /* 0xffffff7c00007947 */ /* 0x000fea000383ffff */
.L_x_54:
[----:B------:R-:W-:-:S07]  /*b3f0*/  MOV R3, UR5 ;  /* 0x0000000500037c02 */ /* 0x000fce0008000f00 */
.L_x_159:
[----:B-1----:R1:W2:Y:S02]  /*b400*/  SYNCS.PHASECHK.TRANS64.TRYWAIT P0, [R3+URZ], R2 ;  /* 0x00000002030075a7 */ /* 0x0022a400080011ff */
[----:B--2---:R-:W-:Y:S05]  /*b410*/  @!P0 NANOSLEEP.SYNCS 0x989680 ;  /* 0x009896800000895d */ /* 0x004fea0003900000 */
[----:B------:R-:W2:Y:S02]  /*b420*/  @!P0 SYNCS.PHASECHK.TRANS64 P0, [R3+URZ], R2 ;  /* 0x00000002030085a7 */ /* 0x000ea400080010ff */
[----:B--2---:R-:W-:Y:S05]  /*b430*/  @!P0 BRA `(.L_x_159) ;  /* 0xfffffffc00f08947 */ /* 0x004fea000383ffff */
[----:B------:R-:W-:Y:S05]  /*b440*/  BRA `(.L_x_160) ;  /* 0xffffff7c000c7947 */ /* 0x000fea000383ffff */
.L_x_55:
[----:B------:R-:W-:-:S07]  /*b450*/  MOV R3, UR5 ;  /* 0x0000000500037c02 */ /* 0x000fce0008000f00 */
.L_x_161:
[----:B-1----:R1:W2:Y:S02]  /*b460*/  SYNCS.PHASECHK.TRANS64.TRYWAIT P0, [R3+URZ], R2 ;  /* 0x00000002030075a7 */ /* 0x0022a400080011ff */
[----:B--2---:R-:W-:Y:S05]  /*b470*/  @!P0 NANOSLEEP.SYNCS 0x989680 ;  /* 0x009896800000895d */ /* 0x004fea0003900000 */
[----:B------:R-:W2:Y:S02]  /*b480*/  @!P0 SYNCS.PHASECHK.TRANS64 P0, [R3+URZ], R2 ;  /* 0x00000002030085a7 */ /* 0x000ea400080010ff */
[----:B--2---:R-:W-:Y:S05]  /*b490*/  @!P0 BRA `(.L_x_161) ;  /* 0xfffffffc00f08947 */ /* 0x004fea000383ffff */
[----:B------:R-:W-:Y:S05]  /*b4a0*/  BRA `(.L_x_162) ;  /* 0xffffff7c00187947 */ /* 0x000fea000383ffff */
.L_x_58:
[----:B-1----:R1:W3:Y:S02]  /*b4b0*/  SYNCS.PHASECHK.TRANS64.TRYWAIT P0, [R0+URZ+0x1c0], R2 ;  /* 0x0001c002000075a7 */ /* 0x0022e400080011ff */
[----:B---3--:R-:W-:Y:S05]  /*b4c0*/  @!P0 NANOSLEEP.SYNCS 0x989680 ;  /* 0x009896800000895d */ /* 0x008fea0003900000 */
[----:B------:R-:W3:Y:S02]  /*b4d0*/  @!P0 SYNCS.PHASECHK.TRANS64 P0, [R0+URZ+0x1c0], R2 ;  /* 0x0001c002000085a7 */ /* 0x000ee400080010ff */
[----:B---3--:R-:W-:Y:S05]  /*b4e0*/  @!P0 BRA `(.L_x_58) ;  /* 0xfffffffc00f08947 */ /* 0x008fea000383ffff */
[----:B------:R-:W-:Y:S05]  /*b4f0*/  BRA `(.L_x_163) ;  /* 0xffffff7c007c7947 */ /* 0x000fea000383ffff */
.L_x_59:
[----:B------:R-:W-:-:S07]  /*b500*/  MOV R3, UR4 ;  /* 0x0000000400037c02 */ /* 0x000fce0008000f00 */
.L_x_164:
[----:B-1----:R1:W3:Y:S02]  /*b510*/  SYNCS.PHASECHK.TRANS64.TRYWAIT P0, [R3+URZ+0x170], R2 ;  /* 0x00017002030075a7 */ /* 0x0022e400080011ff */
[----:B---3--:R-:W-:Y:S05]  /*b520*/  @!P0 NANOSLEEP.SYNCS 0x989680 ;  /* 0x009896800000895d */ /* 0x008fea0003900000 */
[----:B------:R-:W3:Y:S02]  /*b530*/  @!P0 SYNCS.PHASECHK.TRANS64 P0, [R3+URZ+0x170], R2 ;  /* 0x00017002030085a7 */ /* 0x000ee400080010ff */
[----:B---3--:R-:W-:Y:S05]  /*b540*/  @!P0 BRA `(.L_x_164) ;  /* 0xfffffffc00f08947 */ /* 0x008fea000383ffff */
[----:B------:R-:W-:Y:S05]  /*b550*/  BRA `(.L_x_165) ;  /* 0xffffff7c008c7947 */ /* 0x000fea000383ffff */
.L_x_60:
[----:B-1----:R1:W3:Y:S02]  /*b560*/  SYNCS.PHASECHK.TRANS64.TRYWAIT P1, [R0+URZ+0x160], R2 ;  /* 0x00016002000075a7 */ /* 0x0022e400080211ff */
[----:B---3--:R-:W-:Y:S05]  /*b570*/  @!P1 NANOSLEEP.SYNCS 0x989680 ;  /* 0x009896800000995d */ /* 0x008fea0003900000 */
[----:B------:R-:W3:Y:S02]  /*b580*/  @!P1 SYNCS.PHASECHK.TRANS64 P1, [R0+URZ+0x160], R2 ;  /* 0x00016002000095a7 */ /* 0x000ee400080210ff */
[----:B---3--:R-:W-:Y:S05]  /*b590*/  @!P1 BRA `(.L_x_60) ;  /* 0xfffffffc00f09947 */ /* 0x008fea000383ffff */
[----:B------:R-:W-:Y:S05]  /*b5a0*/  BRA `(.L_x_166) ;  /* 0xffffff7c00bc7947 */ /* 0x000fea000383ffff */
.L_x_63:
[----:B------:R-:W-:-:S07]  /*b5b0*/  MOV R2, UR4 ;  /* 0x0000000400027c02 */ /* 0x000fce0008000f00 */
.L_x_167:
[----:B-1----:R1:W3:Y:S02]  /*b5c0*/  SYNCS.PHASECHK.TRANS64.TRYWAIT P0, [R2+URZ+0x170], R0 ;  /* 0x00017000020075a7 */ /* 0x0022e400080011ff */
[----:B---3--:R-:W-:Y:S05]  /*b5d0*/  @!P0 NANOSLEEP.SYNCS 0x989680 ;  /* 0x009896800000895d */ /* 0x008fea0003900000 */
[----:B------:R-:W3:Y:S02]  /*b5e0*/  @!P0 SYNCS.PHASECHK.TRANS64 P0, [R2+URZ+0x170], R0 ;  /* 0x00017000020085a7 */ /* 0x000ee400080010ff */
[----:B---3--:R-:W-:Y:S05]  /*b5f0*/  @!P0 BRA `(.L_x_167) ;  /* 0xfffffffc00f08947 */ /* 0x008fea000383ffff */
[----:B------:R-:W-:Y:S05]  /*b600*/  BRA `(.L_x_62) ;  /* 0xffffff8000107947 */ /* 0x000fea000383ffff */
.L_x_70:
[----:B-1----:R1:W3:Y:S02]  /*b610*/  SYNCS.PHASECHK.TRANS64.TRYWAIT P1, [R3+URZ+0x160], R4 ;  /* 0x00016004030075a7 */ /* 0x0022e400080211ff */
[----:B---3--:R-:W-:Y:S05]  /*b620*/  @!P1 NANOSLEEP.SYNCS 0x989680 ;  /* 0x009896800000995d */ /* 0x008fea0003900000 */
[----:B------:R-:W3:Y:S02]  /*b630*/  @!P1 SYNCS.PHASECHK.TRANS64 P1, [R3+URZ+0x160], R4 ;  /* 0x00016004030095a7 */ /* 0x000ee400080210ff */
[----:B---3--:R-:W-:Y:S05]  /*b640*/  @!P1 BRA `(.L_x_70) ;  /* 0xfffffffc00f09947 */ /* 0x008fea000383ffff */
[----:B------:R-:W-:Y:S05]  /*b650*/  BRA `(.L_x_168) ;  /* 0xffffff84006c7947 */ /* 0x000fea000383ffff */
.L_x_71:
[----:B------:R-:W-:-:S07]  /*b660*/  MOV R4, UR18 ;  /* 0x0000001200047c02 */ /* 0x000fce0008000f00 */
.L_x_169:
[----:B-1----:R1:W3:Y:S02]  /*b670*/  SYNCS.PHASECHK.TRANS64.TRYWAIT P0, [R4+URZ+0x1a0], R3 ;  /* 0x0001a003040075a7 */ /* 0x0022e400080011ff */
[----:B---3--:R-:W-:Y:S05]  /*b680*/  @!P0 NANOSLEEP.SYNCS 0x989680 ;  /* 0x009896800000895d */ /* 0x008fea0003900000 */
[----:B------:R-:W3:Y:S02]  /*b690*/  @!P0 SYNCS.PHASECHK.TRANS64 P0, [R4+URZ+0x1a0], R3 ;  /* 0x0001a003040085a7 */ /* 0x000ee400080010ff */
[----:B---3--:R-:W-:Y:S05]  /*b6a0*/  @!P0 BRA `(.L_x_169) ;  /* 0xfffffffc00f08947 */ /* 0x008fea000383ffff */
[----:B------:R-:W-:Y:S05]  /*b6b0*/  BRA `(.L_x_170) ;  /* 0xffffff84009c7947 */ /* 0x000fea000383ffff */
.L_x_74:
[----:B------:R-:W-:Y:S07]  /*b6c0*/  MOV R2, UR7 ;  /* 0x0000000700027c02 */ /* 0x000fee0008000f00 */
.L_x_171:
[----:B-1----:R1:W2:Y:S02]  /*b6d0*/  SYNCS.PHASECHK.TRANS64.TRYWAIT P0, [R2+URZ], R3 ;  /* 0x00000003020075a7 */ /* 0x0022a400080011ff */
[----:B--2---:R-:W-:Y:S05]  /*b6e0*/  @!P0 NANOSLEEP.SYNCS 0x989680 ;  /* 0x009896800000895d */ /* 0x004fea0003900000 */
[----:B------:R-:W2:Y:S02]  /*b6f0*/  @!P0 SYNCS.PHASECHK.TRANS64 P0, [R2+URZ], R3 ;  /* 0x00000003020085a7 */ /* 0x000ea400080010ff */
[----:B--2---:R-:W-:Y:S05]  /*b700*/  @!P0 BRA `(.L_x_171) ;  /* 0xfffffffc00f08947 */ /* 0x004fea000383ffff */
[----:B------:R-:W-:Y:S05]  /*b710*/  BRA `(.L_x_73) ;  /* 0xffffff8400d07947 */ /* 0x000fea000383ffff */
.L_x_77:
[----:B------:R-:W-:-:S07]  /*b720*/  MOV R2, UR4 ;  /* 0x0000000400027c02 */ /* 0x000fce0008000f00 */
.L_x_172:
[----:B---3--:R3:W4:Y:S02]  /*b730*/  SYNCS.PHASECHK.TRANS64.TRYWAIT P0, [R2+URZ], R0 ;  /* 0x00000000020075a7 */ /* 0x00872400080011ff */
[----:B----4-:R-:W-:Y:S05]  /*b740*/  @!P0 NANOSLEEP.SYNCS 0x989680 ;  /* 0x009896800000895d */ /* 0x010fea0003900000 */
[----:B------:R-:W4:Y:S02]  /*b750*/  @!P0 SYNCS.PHASECHK.TRANS64 P0, [R2+URZ], R0 ;  /* 0x00000000020085a7 */ /* 0x000f2400080010ff */
[----:B----4-:R-:W-:Y:S05]  /*b760*/  @!P0 BRA `(.L_x_172) ;  /* 0xfffffffc00f08947 */ /* 0x010fea000383ffff */
[----:B------:R-:W-:Y:S05]  /*b770*/  BRA `(.L_x_173) ;  /* 0xffffff8800747947 */ /* 0x000fea000383ffff */
.L_x_78:
[----:B------:R-:W-:-:S07]  /*b780*/  MOV R3, UR5 ;  /* 0x0000000500037c02 */ /* 0x000fce0008000f00 */
.L_x_174:
[----:B-1----:R1:W3:Y:S02]  /*b790*/  SYNCS.PHASECHK.TRANS64.TRYWAIT P0, [R3+URZ], R2 ;  /* 0x00000002030075a7 */ /* 0x0022e400080011ff */
[----:B---3--:R-:W-:Y:S05]  /*b7a0*/  @!P0 NANOSLEEP.SYNCS 0x989680 ;  /* 0x009896800000895d */ /* 0x008fea0003900000 */
[----:B------:R-:W3:Y:S02]  /*b7b0*/  @!P0 SYNCS.PHASECHK.TRANS64 P0, [R3+URZ], R2 ;  /* 0x00000002030085a7 */ /* 0x000ee400080010ff */
[----:B---3--:R-:W-:Y:S05]  /*b7c0*/  @!P0 BRA `(.L_x_174) ;  /* 0xfffffffc00f08947 */ /* 0x008fea000383ffff */
[----:B------:R-:W-:Y:S05]  /*b7d0*/  BRA `(.L_x_175) ;  /* 0xffffff8800807947 */ /* 0x000fea000383ffff */
.L_x_79:
[----:B------:R-:W-:-:S07]  /*b7e0*/  MOV R3, UR5 ;  /* 0x0000000500037c02 */ /* 0x000fce0008000f00 */
.L_x_176:
[----:B-1----:R1:W3:Y:S02]  /*b7f0*/  SYNCS.PHASECHK.TRANS64.TRYWAIT P0, [R3+URZ], R2 ;  /* 0x00000002030075a7 */ /* 0x0022e400080011ff */
[----:B---3--:R-:W-:Y:S05]  /*b800*/  @!P0 NANOSLEEP.SYNCS 0x989680 ;  /* 0x009896800000895d */ /* 0x008fea0003900000 */
[----:B------:R-:W3:Y:S02]  /*b810*/  @!P0 SYNCS.PHASECHK.TRANS64 P0, [R3+URZ], R2 ;  /* 0x00000002030085a7 */ /* 0x000ee400080010ff */
[----:B---3--:R-:W-:Y:S05]  /*b820*/  @!P0 BRA `(.L_x_176) ;  /* 0xfffffffc00f08947 */ /* 0x008fea000383ffff */
[----:B------:R-:W-:Y:S05]  /*b830*/  BRA `(.L_x_177) ;  /* 0xffffff88008c7947 */ /* 0x000fea000383ffff */
.L_x_80:
[----:B-1----:R-:W-:-:S07]  /*b840*/  MOV R2, UR4 ;  /* 0x0000000400027c02 */ /* 0x002fce0008000f00 */
.L_x_178:
[----:B-1----:R1:W3:Y:S02]  /*b850*/  SYNCS.PHASECHK.TRANS64.TRYWAIT P0, [R2+URZ], R0 ;  /* 0x00000000020075a7 */ /* 0x0022e400080011ff */
[----:B---3--:R-:W-:Y:S05]  /*b860*/  @!P0 NANOSLEEP.SYNCS 0x989680 ;  /* 0x009896800000895d */ /* 0x008fea0003900000 */
[----:B------:R-:W3:Y:S02]  /*b870*/  @!P0 SYNCS.PHASECHK.TRANS64 P0, [R2+URZ], R0 ;  /* 0x00000000020085a7 */ /* 0x000ee400080010ff */
[----:B---3--:R-:W-:Y:S05]  /*b880*/  @!P0 BRA `(.L_x_178) ;  /* 0xfffffffc00f08947 */ /* 0x008fea000383ffff */
[----:B------:R-:W-:Y:S05]  /*b890*/  BRA `(.L_x_179) ;  /* 0xffffff8800987947 */ /* 0x000fea000383ffff */
.L_x_85:
[----:B---3--:R3:W4:Y:S02]  /*b8a0*/  SYNCS.PHASECHK.TRANS64.TRYWAIT P0, [R2+URZ+0x160], R0 ;  /* 0x00016000020075a7 */ /* 0x00872400080011ff */
[----:B----4-:R-:W-:Y:S05]  /*b8b0*/  @!P0 NANOSLEEP.SYNCS 0x989680 ;  /* 0x009896800000895d */ /* 0x010fea0003900000 */
[----:B------:R-:W4:Y:S02]  /*b8c0*/  @!P0 SYNCS.PHASECHK.TRANS64 P0, [R2+URZ+0x160], R0 ;  /* 0x00016000020085a7 */ /* 0x000f2400080010ff */
[----:B----4-:R-:W-:Y:S05]  /*b8d0*/  @!P0 BRA `(.L_x_85) ;  /* 0xfffffffc00f08947 */ /* 0x010fea000383ffff */
[----:B------:R-:W-:Y:S05]  /*b8e0*/  BRA `(.L_x_180) ;  /* 0xffffff8c00bc7947 */ /* 0x000fea000383ffff */
.L_x_88:
[----:B------:R-:W-:Y:S07]  /*b8f0*/  MOV R2, UR29 ;  /* 0x0000001d00027c02 */ /* 0x000fee0008000f00 */
.L_x_181:
[----:B---3--:R3:W4:Y:S02]  /*b900*/  SYNCS.PHASECHK.TRANS64.TRYWAIT P1, [R2+URZ+0x158], R0 ;  /* 0x00015800020075a7 */ /* 0x00872400080211ff */
[----:B----4-:R-:W-:Y:S05]  /*b910*/  @!P1 NANOSLEEP.SYNCS 0x989680 ;  /* 0x009896800000995d */ /* 0x010fea0003900000 */
[----:B------:R-:W4:Y:S02]  /*b920*/  @!P1 SYNCS.PHASECHK.TRANS64 P1, [R2+URZ+0x158], R0 ;  /* 0x00015800020095a7 */ /* 0x000f2400080210ff */
[----:B----4-:R-:W-:Y:S05]  /*b930*/  @!P1 BRA `(.L_x_181) ;  /* 0xfffffffc00f09947 */ /* 0x010fea000383ffff */
[----:B------:R-:W-:Y:S05]  /*b940*/  BRA `(.L_x_87) ;  /* 0xffffff9400307947 */ /* 0x000fea000383ffff */
.L_x_91:
[----:B------:R-:W-:Y:S07]  /*b950*/  MOV R2, UR29 ;  /* 0x0000001d00027c02 */ /* 0x000fee0008000f00 */
.L_x_182:
[----:B---3--:R3:W4:Y:S02]  /*b960*/  SYNCS.PHASECHK.TRANS64.TRYWAIT P0, [R2+URZ+0x148], R4 ;  /* 0x00014804020075a7 */ /* 0x00872400080011ff */
[----:B----4-:R-:W-:Y:S05]  /*b970*/  @!P0 NANOSLEEP.SYNCS 0x989680 ;  /* 0x009896800000895d */ /* 0x010fea0003900000 */
[----:B------:R-:W4:Y:S02]  /*b980*/  @!P0 SYNCS.PHASECHK.TRANS64 P0, [R2+URZ+0x148], R4 ;  /* 0x00014804020085a7 */ /* 0x000f2400080010ff */
[----:B----4-:R-:W-:Y:S05]  /*b990*/  @!P0 BRA `(.L_x_182) ;  /* 0xfffffffc00f08947 */ /* 0x010fea000383ffff */
[----:B------:R-:W-:Y:S05]  /*b9a0*/  BRA `(.L_x_183) ;  /* 0xffffff9400887947 */ /* 0x000fea000383ffff */
.L_x_94:
[----:B------:R-:W-:Y:S07]  /*b9b0*/  MOV R2, UR4 ;  /* 0x0000000400027c02 */ /* 0x000fee0008000f00 */
.L_x_184:
[----:B-1----:R1:W2:Y:S02]  /*b9c0*/  SYNCS.PHASECHK.TRANS64.TRYWAIT P0, [R2+URZ+0x160], R0 ;  /* 0x00016000020075a7 */ /* 0x0022a400080011ff */
[----:B--2---:R-:W-:Y:S05]  /*b9d0*/  @!P0 NANOSLEEP.SYNCS 0x989680 ;  /* 0x009896800000895d */ /* 0x004fea0003900000 */
[----:B------:R-:W2:Y:S02]  /*b9e0*/  @!P0 SYNCS.PHASECHK.TRANS64 P0, [R2+URZ+0x160], R0 ;  /* 0x00016000020085a7 */ /* 0x000ea400080010ff */
[----:B--2---:R-:W-:Y:S05]  /*b9f0*/  @!P0 BRA `(.L_x_184) ;  /* 0xfffffffc00f08947 */ /* 0x004fea000383ffff */
[----:B------:R-:W-:Y:S05]  /*ba00*/  BRA `(.L_x_185) ;  /* 0xffffff9c00e87947 */ /* 0x000fea000383ffff */
.L_x_100:
[----:B------:R-:W-:Y:S07]  /*ba10*/  MOV R2, UR16 ;  /* 0x0000001000027c02 */ /* 0x000fee0008000f00 */
.L_x_186:
[----:B-1----:R1:W3:Y:S02]  /*ba20*/  SYNCS.PHASECHK.TRANS64.TRYWAIT P1, [R2+URZ+0x140], R0 ;  /* 0x00014000020075a7 */ /* 0x0022e400080211ff */
[----:B---3--:R-:W-:Y:S05]  /*ba30*/  @!P1 NANOSLEEP.SYNCS 0x989680 ;  /* 0x009896800000995d */ /* 0x008fea0003900000 */
[----:B------:R-:W3:Y:S02]  /*ba40*/  @!P1 SYNCS.PHASECHK.TRANS64 P1, [R2+URZ+0x140], R0 ;  /* 0x00014000020095a7 */ /* 0x000ee400080210ff */
[----:B---3--:R-:W-:Y:S05]  /*ba50*/  @!P1 BRA `(.L_x_186) ;  /* 0xfffffffc00f09947 */ /* 0x008fea000383ffff */
[----:B------:R-:W-:Y:S05]  /*ba60*/  BRA `(.L_x_99) ;  /* 0xffffffac00587947 */ /* 0x000fea000383ffff */
.L_x_102:
[----:B-1----:R-:W-:Y:S07]  /*ba70*/  MOV R0, UR5 ;  /* 0x0000000500007c02 */ /* 0x002fee0008000f00 */
.L_x_187:
[----:B-1----:R1:W4:Y:S02]  /*ba80*/  SYNCS.PHASECHK.TRANS64.TRYWAIT P0, [R0+URZ+0x180], R8 ;  /* 0x00018008000075a7 */ /* 0x00232400080011ff */
[----:B----4-:R-:W-:Y:S05]  /*ba90*/  @!P0 NANOSLEEP.SYNCS 0x989680 ;  /* 0x009896800000895d */ /* 0x010fea0003900000 */
[----:B------:R-:W4:Y:S02]  /*baa0*/  @!P0 SYNCS.PHASECHK.TRANS64 P0, [R0+URZ+0x180], R8 ;  /* 0x00018008000085a7 */ /* 0x000f2400080010ff */
[----:B----4-:R-:W-:Y:S05]  /*bab0*/  @!P0 BRA `(.L_x_187) ;  /* 0xfffffffc00f08947 */ /* 0x010fea000383ffff */
[----:B------:R-:W-:Y:S05]  /*bac0*/  BRA `(.L_x_101) ;  /* 0xffffffb000587947 */ /* 0x000fea000383ffff */
        .weak           $__internal_0_$__cuda_sm10x_tcgen05_guardrail_trap_col_being_dealloced_not_returned_by_alloc
        .type           $__internal_0_$__cuda_sm10x_tcgen05_guardrail_trap_col_being_dealloced_not_returned_by_alloc,@function
        .size           $__internal_0_$__cuda_sm10x_tcgen05_guardrail_trap_col_being_dealloced_not_returned_by_alloc,($__internal_1_$__cuda_sm10x_tcgen05_guardrail_trap_phase_invalid_during_alloc - $__internal_0_$__cuda_sm10x_tcgen05_guardrail_trap_col_being_dealloced_not_returned_by_alloc)
$__internal_0_$__cuda_sm10x_tcgen05_guardrail_trap_col_being_dealloced_not_returned_by_alloc:
[----:B------:R-:W-:Y:S05]  /*bad0*/  BPT.TRAP 0x1 ;  /* 0x000000040000795c */ /* 0x000fea0000300000 */
[----:B------:R-:W-:-:S04]  /*bae0*/  HFMA2 R3, -RZ, RZ, 0, 0 ;  /* 0x00000000ff037431 */ /* 0x000fc800000001ff */
[----:B------:R-:W-:Y:S05]  /*baf0*/  RET.REL.NODEC R2 `(_ZN7cutlass13device_kernelINS_4gemm6kernel13GemmUniversalIN4cute5tupleIJiiiiEEENS1_10collective13CollectiveMmaINS1_35MainloopSm100TmaUmmaWarpSpecializedILi20ELi2ELi4ENS5_IJNS4_1CILi1EEESB_SB_EEEEENS5_IJNSA_ILi64EEENSA_ILi240EEENSA_ILi32EEEEEEaNS5_IJlSB_lEEEaSI_NS4_8TiledMMAINS4_8MMA_AtomIJNS4_15SM100_MMA_S8_SSIaaiLi64ELi240ELNS4_4UMMA5MajorE0ELSN_0ELNSM_8SaturateE0EEEEEENS4_6LayoutISC_NS5_IJNSA_ILi0EEESS_SS_EEEEENS5_IJNS4_10UnderscoreESV_SV_EEEEENS4_13SM90_TMA_LOADENS4_14ComposedLayoutINS4_7SwizzleILi1ELi4ELi3EEENS4_18smem_ptr_flag_bitsILi8EEENSR_INS5_IJNSA_ILi8EEESG_EEENS5_IJSG_SB_EEEEEEEvNS4_8identityESY_S18_vS19_EENS_8epilogue10collective18CollectiveEpilogueINS1B_23Sm100TmaWarpSpecializedILi1ELi1ELi120ELb0ELb0EEEJSH_NS5_IJNSR_ISE_SB_EENSR_ISF_SB_EEEEEaSI_aSI_NS1B_6fusion15FusionCallbacksIS1F_NS1J_17LinearCombinationIaiaiLNS_15FloatRoundStyleE2EEESH_S1I_JEEENS4_5SM1004TMEM4LOAD25SM100_TMEM_LOAD_16dp32b8xESY_NSZ_INS10_ILi0ELi4ELi3EEES13_NSR_INS5_IJS14_NSA_ILi16EEEEEENS5_IJS1U_SB_EEEEEEENS4_39AutoVectorizingCopyWithAssumedAlignmentILi128EEENS4_14SM90_TMA_STOREES1Y_S20_S20_EEEvvEEEEvNT_6ParamsE) ;  /* 0xffffff4402407950 */ /* 0x000fea0003c3ffff */
        .weak           $__internal_1_$__cuda_sm10x_tcgen05_guardrail_trap_phase_invalid_during_alloc
        .type           $__internal_1_$__cuda_sm10x_tcgen05_guardrail_trap_phase_invalid_during_alloc,@function
        .size           $__internal_1_$__cuda_sm10x_tcgen05_guardrail_trap_phase_invalid_during_alloc,($__internal_2_$__cuda_sm10x_tcgen05_guardrail_trap_unallocated_columns_being_dealloced - $__internal_1_$__cuda_sm10x_tcgen05_guardrail_trap_phase_invalid_during_alloc)
$__internal_1_$__cuda_sm10x_tcgen05_guardrail_trap_phase_invalid_during_alloc:
[----:B------:R-:W-:Y:S05]  /*bb00*/  BPT.TRAP 0x1 ;  /* 0x000000040000795c */ /* 0x000fea0000300000 */
[----:B------:R-:W-:-:S04]  /*bb10*/  MOV R3, 0x0 ;  /* 0x0000000000037802 */ /* 0x000fc80000000f00 */
[----:B------:R-:W-:Y:S05]  /*bb20*/  RET.REL.NODEC R2 `(_ZN7cutlass13device_kernelINS_4gemm6kernel13GemmUniversalIN4cute5tupleIJiiiiEEENS1_10collective13CollectiveMmaINS1_35MainloopSm100TmaUmmaWarpSpecializedILi20ELi2ELi4ENS5_IJNS4_1CILi1EEESB_SB_EEEEENS5_IJNSA_ILi64EEENSA_ILi240EEENSA_ILi32EEEEEEaNS5_IJlSB_lEEEaSI_NS4_8TiledMMAINS4_8MMA_AtomIJNS4_15SM100_MMA_S8_SSIaaiLi64ELi240ELNS4_4UMMA5MajorE0ELSN_0ELNSM_8SaturateE0EEEEEENS4_6LayoutISC_NS5_IJNSA_ILi0EEESS_SS_EEEEENS5_IJNS4_10UnderscoreESV_SV_EEEEENS4_13SM90_TMA_LOADENS4_14ComposedLayoutINS4_7SwizzleILi1ELi4ELi3EEENS4_18smem_ptr_flag_bitsILi8EEENSR_INS5_IJNSA_ILi8EEESG_EEENS5_IJSG_SB_EEEEEEEvNS4_8identityESY_S18_vS19_EENS_8epilogue10collective18CollectiveEpilogueINS1B_23Sm100TmaWarpSpecializedILi1ELi1ELi120ELb0ELb0EEEJSH_NS5_IJNSR_ISE_SB_EENSR_ISF_SB_EEEEEaSI_aSI_NS1B_6fusion15FusionCallbacksIS1F_NS1J_17LinearCombinationIaiaiLNS_15FloatRoundStyleE2EEESH_S1I_JEEENS4_5SM1004TMEM4LOAD25SM100_TMEM_LOAD_16dp32b8xESY_NSZ_INS10_ILi0ELi4ELi3EEES13_NSR_INS5_IJS14_NSA_ILi16EEEEEENS5_IJS1U_SB_EEEEEEENS4_39AutoVectorizingCopyWithAssumedAlignmentILi128EEENS4_14SM90_TMA_STOREES1Y_S20_S20_EEEvvEEEEvNT_6ParamsE) ;  /* 0xffffff4402347950 */ /* 0x000fea0003c3ffff */
        .weak           $__internal_2_$__cuda_sm10x_tcgen05_guardrail_trap_unallocated_columns_being_dealloced
        .type           $__internal_2_$__cuda_sm10x_tcgen05_guardrail_trap_unallocated_columns_being_dealloced,@function
        .size           $__internal_2_$__cuda_sm10x_tcgen05_guardrail_trap_unallocated_columns_being_dealloced,(.L_x_189 - $__internal_2_$__cuda_sm10x_tcgen05_guardrail_trap_unallocated_columns_being_dealloced)
$__internal_2_$__cuda_sm10x_tcgen05_guardrail_trap_unallocated_columns_being_dealloced:
[----:B------:R-:W-:Y:S05]  /*bb30*/  BPT.TRAP 0x1 ;  /* 0x000000040000795c */ /* 0x000fea0000300000 */
[----:B------:R-:W-:-:S04]  /*bb40*/  HFMA2 R3, -RZ, RZ, 0, 0 ;  /* 0x00000000ff037431 */ /* 0x000fc800000001ff */
[----:B------:R-:W-:Y:S05]  /*bb50*/  RET.REL.NODEC R2 `(_ZN7cutlass13device_kernelINS_4gemm6kernel13GemmUniversalIN4cute5tupleIJiiiiEEENS1_10collective13CollectiveMmaINS1_35MainloopSm100TmaUmmaWarpSpecializedILi20ELi2ELi4ENS5_IJNS4_1CILi1EEESB_SB_EEEEENS5_IJNSA_ILi64EEENSA_ILi240EEENSA_ILi32EEEEEEaNS5_IJlSB_lEEEaSI_NS4_8TiledMMAINS4_8MMA_AtomIJNS4_15SM100_MMA_S8_SSIaaiLi64ELi240ELNS4_4UMMA5MajorE0ELSN_0ELNSM_8SaturateE0EEEEEENS4_6LayoutISC_NS5_IJNSA_ILi0EEESS_SS_EEEEENS5_IJNS4_10UnderscoreESV_SV_EEEEENS4_13SM90_TMA_LOADENS4_14ComposedLayoutINS4_7SwizzleILi1ELi4ELi3EEENS4_18smem_ptr_flag_bitsILi8EEENSR_INS5_IJNSA_ILi8EEESG_EEENS5_IJSG_SB_EEEEEEEvNS4_8identityESY_S18_vS19_EENS_8epilogue10collective18CollectiveEpilogueINS1B_23Sm100TmaWarpSpecializedILi1ELi1ELi120ELb0ELb0EEEJSH_NS5_IJNSR_ISE_SB_EENSR_ISF_SB_EEEEEaSI_aSI_NS1B_6fusion15FusionCallbacksIS1F_NS1J_17LinearCombinationIaiaiLNS_15FloatRoundStyleE2EEESH_S1I_JEEENS4_5SM1004TMEM4LOAD25SM100_TMEM_LOAD_16dp32b8xESY_NSZ_INS10_ILi0ELi4ELi3EEES13_NSR_INS5_IJS14_NSA_ILi16EEEEEENS5_IJS1U_SB_EEEEEEENS4_39AutoVectorizingCopyWithAssumedAlignmentILi128EEENS4_14SM90_TMA_STOREES1Y_S20_S20_EEEvvEEEEvNT_6ParamsE) ;  /* 0xffffff4402287950 */ /* 0x000fea0003c3ffff */
.L_x_188:
[----:B------:R-:W-:-:S00]  /*bb60*/  BRA `(.L_x_188) ;  /* 0xfffffffc00fc7947 */ /* 0x000fc0000383ffff */
[----:B------:R-:W-:-:S00]  /*bb70*/  NOP ;  /* 0x0000000000007918 */ /* 0x000fc00000000000 */
        /* <DEDUP_REMOVED lines=8> */
.L_x_189:


//--------------------- .nv.global.init           --------------------------
	.section	.nv.global.init,"aw",@progbits
.nv.global.init:
	.type		$str$26,@object
	.size		$str$26,($str$25 - $str$26)
$str$26:
        /*0000*/ 	.byte	0x2f, 0x74, 0x6d, 0x70, 0x2f, 0x63, 0x75, 0x74, 0x6c, 0x61, 0x73, 0x73, 0x5f, 0x73, 0x77, 0x65
        /*0010*/ 	.byte	0x65, 0x70, 0x5f, 0x73, 0x72, 0x63, 0x2f, 0x69, 0x6e, 0x63, 0x6c, 0x75, 0x64, 0x65, 0x2f, 0x63
        /*0020*/ 	.byte	0x75, 0x74, 0x65, 0x2f, 0x61, 0x74, 0x6f, 0x6d, 0x2f, 0x63, 0x6f, 0x70, 0x79, 0x5f, 0x74, 0x72
        /*0030*/ 	.byte	0x61, 0x69, 0x74, 0x73, 0x5f, 0x73, 0x6d, 0x31, 0x30, 0x30, 0x2e, 0x68, 0x70, 0x70, 0x00
	.type		$str$25,@object
	.size		$str$25,(__unnamed_1 - $str$25)
$str$25:
        /*003f*/ 	.byte	0x28, 0x28, 0x75, 0x69, 0x6e, 0x74, 0x33, 0x32, 0x5f, 0x74, 0x28, 0x74, 0x68, 0x72, 0x65, 0x61
        /*004f*/ 	.byte	0x64, 0x49, 0x64, 0x78, 0x2e, 0x78, 0x29, 0x20, 0x2f, 0x20, 0x33, 0x32, 0x29, 0x20, 0x25, 0x20
        /*005f*/ 	.byte	0x34, 0x29, 0x20, 0x3d, 0x3d, 0x20, 0x28, 0x28, 0x28, 0x74, 0x6d, 0x65, 0x6d, 0x5f, 0x61, 0x64
        /*006f*/ 	.byte	0x64, 0x72, 0x20, 0x3e, 0x3e, 0x20, 0x31, 0x36, 0x29, 0x20, 0x2f, 0x20, 0x33, 0x32, 0x29, 0x20
        /*007f*/ 	.byte	0x25, 0x20, 0x34, 0x29, 0x00
	.type		__unnamed_1,@object
	.size		__unnamed_1,(.L_1 - __unnamed_1)
__unnamed_1:
        /* <DEDUP_REMOVED lines=37> */
        /*02d4*/ 	.byte	0x3a, 0x3a, 0x43, 0x3c, 0x30, 0x3e, 0x3e, 0x3e, 0x3e, 0x5d, 0x00
.L_1:


//--------------------- .nv.shared._ZN7cutlass13device_kernelINS_4gemm6kernel13GemmUniversalIN4cute5tupleIJiiiiEEENS1_10collective13CollectiveMmaINS1_35MainloopSm100TmaUmmaWarpSpecializedILi20ELi2ELi4ENS5_IJNS4_1CILi1EEESB_SB_EEEEENS5_IJNSA_ILi64EEENSA_ILi240EEENSA_ILi32EEEEEEaNS5_IJlSB_lEEEaSI_NS4_8TiledMMAINS4_8MMA_AtomIJNS4_15SM100_MMA_S8_SSIaaiLi64ELi240ELNS4_4UMMA5MajorE0ELSN_0ELNSM_8SaturateE0EEEEEENS4_6LayoutISC_NS5_IJNSA_ILi0EEESS_SS_EEEEENS5_IJNS4_10UnderscoreESV_SV_EEEEENS4_13SM90_TMA_LOADENS4_14ComposedLayoutINS4_7SwizzleILi1ELi4ELi3EEENS4_18smem_ptr_flag_bitsILi8EEENSR_INS5_IJNSA_ILi8EEESG_EEENS5_IJSG_SB_EEEEEEEvNS4_8identityESY_S18_vS19_EENS_8epilogue10collective18CollectiveEpilogueINS1B_23Sm100TmaWarpSpecializedILi1ELi1ELi120ELb0ELb0EEEJSH_NS5_IJNSR_ISE_SB_EENSR_ISF_SB_EEEEEaSI_aSI_NS1B_6fusion15FusionCallbacksIS1F_NS1J_17LinearCombinationIaiaiLNS_15FloatRoundStyleE2EEESH_S1I_JEEENS4_5SM1004TMEM4LOAD25SM100_TMEM_LOAD_16dp32b8xESY_NSZ_INS10_ILi0ELi4ELi3EEES13_NSR_INS5_IJS14_NSA_ILi16EEEEEENS5_IJS1U_SB_EEEEEEENS4_39AutoVectorizingCopyWithAssumedAlignmentILi128EEENS4_14SM90_TMA_STOREES1Y_S20_S20_EEEvvEEEEvNT_6ParamsE --------------------------
	.section	.nv.shared._ZN7cutlass13device_kernelINS_4gemm6kernel13GemmUniversalIN4cute5tupleIJiiiiEEENS1_10collective13CollectiveMmaINS1_35MainloopSm100TmaUmmaWarpSpecializedILi20ELi2ELi4ENS5_IJNS4_1CILi1EEESB_SB_EEEEENS5_IJNSA_ILi64EEENSA_ILi240EEENSA_ILi32EEEEEEaNS5_IJlSB_lEEEaSI_NS4_8TiledMMAINS4_8MMA_AtomIJNS4_15SM100_MMA_S8_SSIaaiLi64ELi240ELNS4_4UMMA5MajorE0ELSN_0ELNSM_8SaturateE0EEEEEENS4_6LayoutISC_NS5_IJNSA_ILi0EEESS_SS_EEEEENS5_IJNS4_10UnderscoreESV_SV_EEEEENS4_13SM90_TMA_LOADENS4_14ComposedLayoutINS4_7SwizzleILi1ELi4ELi3EEENS4_18smem_ptr_flag_bitsILi8EEENSR_INS5_IJNSA_ILi8EEESG_EEENS5_IJSG_SB_EEEEEEEvNS4_8identityESY_S18_vS19_EENS_8epilogue10collective18CollectiveEpilogueINS1B_23Sm100TmaWarpSpecializedILi1ELi1ELi120ELb0ELb0EEEJSH_NS5_IJNSR_ISE_SB_EENSR_ISF_SB_EEEEEaSI_aSI_NS1B_6fusion15FusionCallbacksIS1F_NS1J_17LinearCombinationIaiaiLNS_15FloatRoundStyleE2EEESH_S1I_JEEENS4_5SM1004TMEM4LOAD25SM100_TMEM_LOAD_16dp32b8xESY_NSZ_INS10_ILi0ELi4ELi3EEES13_NSR_INS5_IJS14_NSA_ILi16EEEEEENS5_IJS1U_SB_EEEEEEENS4_39AutoVectorizingCopyWithAssumedAlignmentILi128EEENS4_14SM90_TMA_STOREES1Y_S20_S20_EEEvvEEEEvNT_6ParamsE,"aw",@nobits
	.sectionflags	@""
	.align	16
	.zero		1024


//--------------------- .nv.shared.reserved.0     --------------------------
	.section	.nv.shared.reserved.0,"aw",@nobits
	.weak		__nv_reservedSMEM_offset_0_alias
	.size		__nv_reservedSMEM_offset_0_alias, 0, 64
	.other		__nv_reservedSMEM_offset_0_alias,@"STO_CUDA_RESERVED_SHARED STV_DEFAULT"
__nv_reservedSMEM_offset_0_alias:
	.zero		0
.nv.shared.reserved.0:
	.zero		64
	.weak		__nv_reservedSMEM_tcgen05_partition
	.type		__nv_reservedSMEM_tcgen05_partition,@object
	.size		__nv_reservedSMEM_tcgen05_partition,(.L_0 - __nv_reservedSMEM_tcgen05_partition)
__nv_reservedSMEM_tcgen05_partition:
	.zero		32
.L_0:


//--------------------- .nv.global                --------------------------
	.section	.nv.global,"aw",@nobits
.nv.global:
	.type		_ZN40_INTERNAL_831c1882_4_k_cu_a628ac98_353964cute1_E,@object
	.size		_ZN40_INTERNAL_831c1882_4_k_cu_a628ac98_353964cute1_E,(_ZN40_INTERNAL_831c1882_4_k_cu_a628ac98_353964cuda3std3__45__cpo6cbeginE - _ZN40_INTERNAL_831c1882_4_k_cu_a628ac98_353964cute1_E)
_ZN40_INTERNAL_831c1882_4_k_cu_a628ac98_353964cute1_E:
	.zero		1
	.type		_ZN40_INTERNAL_831c1882_4_k_cu_a628ac98_353964cuda3std3__45__cpo6cbeginE,@object
	.size		_ZN40_INTERNAL_831c1882_4_k_cu_a628ac98_353964cuda3std3__45__cpo6cbeginE,(_ZN40_INTERNAL_831c1882_4_k_cu_a628ac98_353964cuda3std3__48in_placeE - _ZN40_INTERNAL_831c1882_4_k_cu_a628ac98_353964cuda3std3__45__cpo6cbeginE)
_ZN40_INTERNAL_831c1882_4_k_cu_a628ac98_353964cuda3std3__45__cpo6cbeginE:
	.zero		1
	.type		_ZN40_INTERNAL_831c1882_4_k_cu_a628ac98_353964cuda3std3__48in_placeE,@object
	.size		_ZN40_INTERNAL_831c1882_4_k_cu_a628ac98_353964cuda3std3__48in_placeE,(_ZN40_INTERNAL_831c1882_4_k_cu_a628ac98_353964cuda3std6ranges3__45__cpo9iter_moveE - _ZN40_INTERNAL_831c1882_4_k_cu_a628ac98_353964cuda3std3__48in_placeE)
_ZN40_INTERNAL_831c1882_4_k_cu_a628ac98_353964cuda3std3__48in_placeE:
	.zero		1
	.type		_ZN40_INTERNAL_831c1882_4_k_cu_a628ac98_353964cuda3std6ranges3__45__cpo9iter_moveE,@object
	.size		_ZN40_INTERNAL_831c1882_4_k_cu_a628ac98_353964cuda3std6ranges3__45__cpo9iter_moveE,(_ZN40_INTERNAL_831c1882_4_k_cu_a628ac98_353964cuda3std3__45__cpo5beginE - _ZN40_INTERNAL_831c1882_4_k_cu_a628ac98_353964cuda3std6ranges3__45__cpo9iter_moveE)
_ZN40_INTERNAL_831c1882_4_k_cu_a628ac98_353964cuda3std6ranges3__45__cpo9iter_moveE:
	.zero		1
	.type		_ZN40_INTERNAL_831c1882_4_k_cu_a628ac98_353964cuda3std3__45__cpo5beginE,@object
	.size		_ZN40_INTERNAL_831c1882_4_k_cu_a628ac98_353964cuda3std3__45__cpo5beginE,(_ZN40_INTERNAL_831c1882_4_k_cu_a628ac98_353964cuda3std3__442_GLOBAL__N__831c1882_4_k_cu_a628ac98_353966ignoreE - _ZN40_INTERNAL_831c1882_4_k_cu_a628ac98_353964cuda3std3__45__cpo5beginE)
_ZN40_INTERNAL_831c1882_4_k_cu_a628ac98_353964cuda3std3__45__cpo5beginE:
	.zero		1
	.type		_ZN40_INTERNAL_831c1882_4_k_cu_a628ac98_353964cuda3std3__442_GLOBAL__N__831c1882_4_k_cu_a628ac98_353966ignoreE,@object
	.size		_ZN40_INTERNAL_831c1882_4_k_cu_a628ac98_353964cuda3std3__442_GLOBAL__N__831c1882_4_k_cu_a628ac98_353966ignoreE,(_ZN40_INTERNAL_831c1882_4_k_cu_a628ac98_353964cute7productE - _ZN40_INTERNAL_831c1882_4_k_cu_a628ac98_353964cuda3std3__442_GLOBAL__N__831c1882_4_k_cu_a628ac98_353966ignoreE)
_ZN40_INTERNAL_831c1882_4_k_cu_a628ac98_353964cuda3std3__442_GLOBAL__N__831c1882_4_k_cu_a628ac98_353966ignoreE:
	.zero		1
	.type		_ZN40_INTERNAL_831c1882_4_k_cu_a628ac98_353964cute7productE,@object
	.size		_ZN40_INTERNAL_831c1882_4_k_cu_a628ac98_353964cute7productE,(_ZN40_INTERNAL_831c1882_4_k_cu_a628ac98_353964cuda3std3__45__cpo3endE - _ZN40_INTERNAL_831c1882_4_k_cu_a628ac98_353964cute7productE)
_ZN40_INTERNAL_831c1882_4_k_cu_a628ac98_353964cute7productE:
	.zero		1
	.type		_ZN40_INTERNAL_831c1882_4_k_cu_a628ac98_353964cuda3std3__45__cpo3endE,@object
	.size		_ZN40_INTERNAL_831c1882_4_k_cu_a628ac98_353964cuda3std3__45__cpo3endE,(_ZN40_INTERNAL_831c1882_4_k_cu_a628ac98_353964cuda3std3__419piecewise_constructE - _ZN40_INTERNAL_831c1882_4_k_cu_a628ac98_353964cuda3std3__45__cpo3endE)
_ZN40_INTERNAL_831c1882_4_k_cu_a628ac98_353964cuda3std3__45__cpo3endE:
	.zero		1
	.type		_ZN40_INTERNAL_831c1882_4_k_cu_a628ac98_353964cuda3std3__419piecewise_constructE,@object
	.size		_ZN40_INTERNAL_831c1882_4_k_cu_a628ac98_353964cuda3std3__419piecewise_constructE,(_ZN40_INTERNAL_831c1882_4_k_cu_a628ac98_353964cuda3std3__45__cpo4cendE - _ZN40_INTERNAL_831c1882_4_k_cu_a628ac98_353964cuda3std3__419piecewise_constructE)
_ZN40_INTERNAL_831c1882_4_k_cu_a628ac98_353964cuda3std3__419piecewise_constructE:
	.zero		1
	.type		_ZN40_INTERNAL_831c1882_4_k_cu_a628ac98_353964cuda3std3__45__cpo4cendE,@object
	.size		_ZN40_INTERNAL_831c1882_4_k_cu_a628ac98_353964cuda3std3__45__cpo4cendE,(_ZN40_INTERNAL_831c1882_4_k_cu_a628ac98_353964cuda3std6ranges3__45__cpo4swapE - _ZN40_INTERNAL_831c1882_4_k_cu_a628ac98_353964cuda3std3__45__cpo4cendE)
_ZN40_INTERNAL_831c1882_4_k_cu_a628ac98_353964cuda3std3__45__cpo4cendE:
	.zero		1
	.type		_ZN40_INTERNAL_831c1882_4_k_cu_a628ac98_353964cuda3std6ranges3__45__cpo4swapE,@object
	.size		_ZN40_INTERNAL_831c1882_4_k_cu_a628ac98_353964cuda3std6ranges3__45__cpo4swapE,(.L_9 - _ZN40_INTERNAL_831c1882_4_k_cu_a628ac98_353964cuda3std6ranges3__45__cpo4swapE)
_ZN40_INTERNAL_831c1882_4_k_cu_a628ac98_353964cuda3std6ranges3__45__cpo4swapE:
	.zero		1
.L_9:


//--------------------- .nv.constant0._ZN7cutlass13device_kernelINS_4gemm6kernel13GemmUniversalIN4cute5tupleIJiiiiEEENS1_10collective13CollectiveMmaINS1_35MainloopSm100TmaUmmaWarpSpecializedILi20ELi2ELi4ENS5_IJNS4_1CILi1EEESB_SB_EEEEENS5_IJNSA_ILi64EEENSA_ILi240EEENSA_ILi32EEEEEEaNS5_IJlSB_lEEEaSI_NS4_8TiledMMAINS4_8MMA_AtomIJNS4_15SM100_MMA_S8_SSIaaiLi64ELi240ELNS4_4UMMA5MajorE0ELSN_0ELNSM_8SaturateE0EEEEEENS4_6LayoutISC_NS5_IJNSA_ILi0EEESS_SS_EEEEENS5_IJNS4_10UnderscoreESV_SV_EEEEENS4_13SM90_TMA_LOADENS4_14ComposedLayoutINS4_7SwizzleILi1ELi4ELi3EEENS4_18smem_ptr_flag_bitsILi8EEENSR_INS5_IJNSA_ILi8EEESG_EEENS5_IJSG_SB_EEEEEEEvNS4_8identityESY_S18_vS19_EENS_8epilogue10collective18CollectiveEpilogueINS1B_23Sm100TmaWarpSpecializedILi1ELi1ELi120ELb0ELb0EEEJSH_NS5_IJNSR_ISE_SB_EENSR_ISF_SB_EEEEEaSI_aSI_NS1B_6fusion15FusionCallbacksIS1F_NS1J_17LinearCombinationIaiaiLNS_15FloatRoundStyleE2EEESH_S1I_JEEENS4_5SM1004TMEM4LOAD25SM100_TMEM_LOAD_16dp32b8xESY_NSZ_INS10_ILi0ELi4ELi3EEES13_NSR_INS5_IJS14_NSA_ILi16EEEEEENS5_IJS1U_SB_EEEEEEENS4_39AutoVectorizingCopyWithAssumedAlignmentILi128EEENS4_14SM90_TMA_STOREES1Y_S20_S20_EEEvvEEEEvNT_6ParamsE --------------------------
	.section	.nv.constant0._ZN7cutlass13device_kernelINS_4gemm6kernel13GemmUniversalIN4cute5tupleIJiiiiEEENS1_10collective13CollectiveMmaINS1_35MainloopSm100TmaUmmaWarpSpecializedILi20ELi2ELi4ENS5_IJNS4_1CILi1EEESB_SB_EEEEENS5_IJNSA_ILi64EEENSA_ILi240EEENSA_ILi32EEEEEEaNS5_IJlSB_lEEEaSI_NS4_8TiledMMAINS4_8MMA_AtomIJNS4_15SM100_MMA_S8_SSIaaiLi64ELi240ELNS4_4UMMA5MajorE0ELSN_0ELNSM_8SaturateE0EEEEEENS4_6LayoutISC_NS5_IJNSA_ILi0EEESS_SS_EEEEENS5_IJNS4_10UnderscoreESV_SV_EEEEENS4_13SM90_TMA_LOADENS4_14ComposedLayoutINS4_7SwizzleILi1ELi4ELi3EEENS4_18smem_ptr_flag_bitsILi8EEENSR_INS5_IJNSA_ILi8EEESG_EEENS5_IJSG_SB_EEEEEEEvNS4_8identityESY_S18_vS19_EENS_8epilogue10collective18CollectiveEpilogueINS1B_23Sm100TmaWarpSpecializedILi1ELi1ELi120ELb0ELb0EEEJSH_NS5_IJNSR_ISE_SB_EENSR_ISF_SB_EEEEEaSI_aSI_NS1B_6fusion15FusionCallbacksIS1F_NS1J_17LinearCombinationIaiaiLNS_15FloatRoundStyleE2EEESH_S1I_JEEENS4_5SM1004TMEM4LOAD25SM100_TMEM_LOAD_16dp32b8xESY_NSZ_INS10_ILi0ELi4ELi3EEES13_NSR_INS5_IJS14_NSA_ILi16EEEEEENS5_IJS1U_SB_EEEEEEENS4_39AutoVectorizingCopyWithAssumedAlignmentILi128EEENS4_14SM90_TMA_STOREES1Y_S20_S20_EEEvvEEEEvNT_6ParamsE,"a",@progbits
	.sectionflags	@""
	.align	4
.nv.constant0._ZN7cutlass13device_kernelINS_4gemm6kernel13GemmUniversalIN4cute5tupleIJiiiiEEENS1_10collective13CollectiveMmaINS1_35MainloopSm100TmaUmmaWarpSpecializedILi20ELi2ELi4ENS5_IJNS4_1CILi1EEESB_SB_EEEEENS5_IJNSA_ILi64EEENSA_ILi240EEENSA_ILi32EEEEEEaNS5_IJlSB_lEEEaSI_NS4_8TiledMMAINS4_8MMA_AtomIJNS4_15SM100_MMA_S8_SSIaaiLi64ELi240ELNS4_4UMMA5MajorE0ELSN_0ELNSM_8SaturateE0EEEEEENS4_6LayoutISC_NS5_IJNSA_ILi0EEESS_SS_EEEEENS5_IJNS4_10UnderscoreESV_SV_EEEEENS4_13SM90_TMA_LOADENS4_14ComposedLayoutINS4_7SwizzleILi1ELi4ELi3EEENS4_18smem_ptr_flag_bitsILi8EEENSR_INS5_IJNSA_ILi8EEESG_EEENS5_IJSG_SB_EEEEEEEvNS4_8identityESY_S18_vS19_EENS_8epilogue10collective18CollectiveEpilogueINS1B_23Sm100TmaWarpSpecializedILi1ELi1ELi120ELb0ELb0EEEJSH_NS5_IJNSR_ISE_SB_EENSR_ISF_SB_EEEEEaSI_aSI_NS1B_6fusion15FusionCallbacksIS1F_NS1J_17LinearCombinationIaiaiLNS_15FloatRoundStyleE2EEESH_S1I_JEEENS4_5SM1004TMEM4LOAD25SM100_TMEM_LOAD_16dp32b8xESY_NSZ_INS10_ILi0ELi4ELi3EEES13_NSR_INS5_IJS14_NSA_ILi16EEEEEENS5_IJS1U_SB_EEEEEEENS4_39AutoVectorizingCopyWithAssumedAlignmentILi128EEENS4_14SM90_TMA_STOREES1Y_S20_S20_EEEvvEEEEvNT_6ParamsE:
	.zero		2944


//--------------------- SYMBOLS --------------------------

	.type		.nv.reservedSmem.offset0,@object
	.size		.nv.reservedSmem.offset0,0x4
	.type		.nv.reservedSmem.cap,@object
	.size		.nv.reservedSmem.cap,0x4
	.type		__assertfail,@function
